	.headerflags	@"EF_CUDA_TEXMODE_UNIFIED EF_CUDA_64BIT_ADDRESS EF_CUDA_SM86 EF_CUDA_VIRTUAL_SM(EF_CUDA_SM86)"
	.elftype	@"ET_EXEC"


//--------------------- .nv.info                  --------------------------
	.section	.nv.info,"",@"SHT_CUDA_INFO"
	.align	4


	//----- nvinfo : EIATTR_REGCOUNT
	.align		4
        /*0000*/ 	.byte	0x04, 0x2f
        /*0002*/ 	.short	(.L_1 - .L_0)
	.align		4
.L_0:
        /*0004*/ 	.word	index@(triton_bmm)
        /*0008*/ 	.word	0x00000050


	//----- nvinfo : EIATTR_MAX_STACK_SIZE
	.align		4
.L_1:
        /*000c*/ 	.byte	0x04, 0x23
        /*000e*/ 	.short	(.L_3 - .L_2)
	.align		4
.L_2:
        /*0010*/ 	.word	index@(triton_bmm)
        /*0014*/ 	.word	0x00000000


	//----- nvinfo : EIATTR_MIN_STACK_SIZE
	.align		4
.L_3:
        /*0018*/ 	.byte	0x04, 0x12
        /*001a*/ 	.short	(.L_5 - .L_4)
	.align		4
.L_4:
        /*001c*/ 	.word	index@(triton_bmm)
        /*0020*/ 	.word	0x00000000


	//----- nvinfo : EIATTR_FRAME_SIZE
	.align		4
.L_5:
        /*0024*/ 	.byte	0x04, 0x11
        /*0026*/ 	.short	(.L_7 - .L_6)
	.align		4
.L_6:
        /*0028*/ 	.word	index@(triton_bmm)
        /*002c*/ 	.word	0x00000000
.L_7:


//--------------------- .nv.info.triton_bmm       --------------------------
	.section	.nv.info.triton_bmm,"",@"SHT_CUDA_INFO"
	.align	4


	//----- nvinfo : EIATTR_CUDA_API_VERSION
	.align		4
        /*0000*/ 	.byte	0x04, 0x37
        /*0002*/ 	.short	(.L_9 - .L_8)
.L_8:
        /*0004*/ 	.word	0x0000007b


	//----- nvinfo : EIATTR_SW2861232_WAR
	.align		4
.L_9:
        /*0008*/ 	.byte	0x01, 0x35
	.zero		2


	//----- nvinfo : EIATTR_PARAM_CBANK
	.align		4
        /*000c*/ 	.byte	0x04, 0x0a
        /*000e*/ 	.short	(.L_11 - .L_10)
	.align		4
.L_10:
        /*0010*/ 	.word	index@(.nv.constant0.triton_bmm)
        /*0014*/ 	.short	0x0160
        /*0016*/ 	.short	0x0018


	//----- nvinfo : EIATTR_CBANK_PARAM_SIZE
	.align		4
.L_11:
        /*0018*/ 	.byte	0x03, 0x19
        /*001a*/ 	.short	0x0018


	//----- nvinfo : EIATTR_KPARAM_INFO
	.align		4
        /*001c*/ 	.byte	0x04, 0x17
        /*001e*/ 	.short	(.L_13 - .L_12)
.L_12:
        /*0020*/ 	.word	0x00000000
        /*0024*/ 	.short	0x0002
        /*0026*/ 	.short	0x0010
        /*0028*/ 	.byte	0x00, 0xf0, 0x21, 0x00


	//----- nvinfo : EIATTR_KPARAM_INFO
	.align		4
.L_13:
        /*002c*/ 	.byte	0x04, 0x17
        /*002e*/ 	.short	(.L_15 - .L_14)
.L_14:
        /*0030*/ 	.word	0x00000000
        /*0034*/ 	.short	0x0001
        /*0036*/ 	.short	0x0008
        /*0038*/ 	.byte	0x00, 0xf0, 0x21, 0x00


	//----- nvinfo : EIATTR_KPARAM_INFO
	.align		4
.L_15:
        /*003c*/ 	.byte	0x04, 0x17
        /*003e*/ 	.short	(.L_17 - .L_16)
.L_16:
        /*0040*/ 	.word	0x00000000
        /*0044*/ 	.short	0x0000
        /*0046*/ 	.short	0x0000
        /*0048*/ 	.byte	0x00, 0xf0, 0x21, 0x00


	//----- nvinfo : EIATTR_MAXREG_COUNT
	.align		4
.L_17:
        /*004c*/ 	.byte	0x03, 0x1b
        /*004e*/ 	.short	0x00ff


	//----- nvinfo : EIATTR_EXIT_INSTR_OFFSETS
	.align		4
        /*0050*/ 	.byte	0x04, 0x1c
        /*0052*/ 	.short	(.L_19 - .L_18)


	//   ....[0]....
.L_18:
        /*0054*/ 	.word	0x00002520


	//   ....[1]....
        /*0058*/ 	.word	0x00002550


	//----- nvinfo : EIATTR_MAX_THREADS
	.align		4
.L_19:
        /*005c*/ 	.byte	0x04, 0x05
        /*005e*/ 	.short	(.L_21 - .L_20)
.L_20:
        /*0060*/ 	.word	0x00000020
        /*0064*/ 	.word	0x00000001
        /*0068*/ 	.word	0x00000001
.L_21:


//--------------------- .nv.rel.action            --------------------------
	.section	.nv.rel.action,"",@"SHT_CUDA_RELOCINFO"
	.align	8
	.sectionentsize	8
        /*0000*/ 	.byte	0x73, 0x00, 0x00, 0x00, 0x00, 0x00, 0x00, 0x00, 0x00, 0x00, 0x00, 0x11, 0x25, 0x00, 0x05, 0x36


//--------------------- .nv.constant0.triton_bmm  --------------------------
	.section	.nv.constant0.triton_bmm,"a",@progbits
	.align	4
.nv.constant0.triton_bmm:
	.zero		376


//--------------------- .text.triton_bmm          --------------------------
	.section	.text.triton_bmm,"ax",@progbits
	.sectionflags	@"SHF_BARRIERS=1"
	.sectioninfo	@"SHI_REGISTERS=80"
	.align	128
        .global         triton_bmm
        .type           triton_bmm,@function
        .size           triton_bmm,(.L_x_3 - triton_bmm)
        .other          triton_bmm,@"STO_CUDA_ENTRY STV_DEFAULT"
triton_bmm:
.text.triton_bmm:
[----:B------:R-:W-:-:S02]  /*0000*/  MOV R1, c[0x0][0x28] ;  /* 0x00000a0000017a02 */ /* 0x000fc40000000f00 */
[----:B------:R-:W1:Y:S01]  /*0010*/  S2R R0, SR_CTAID.X ;  /* 0x0000000000007919 */ /* 0x000e620000002500 */
[----:B------:R-:W-:Y:S01]  /*0020*/  MOV R23, 0x4 ;  /* 0x0000000400177802 */ /* 0x000fe20000000f00 */
[----:B------:R-:W-:Y:S01]  /*0030*/  ULDC.64 UR8, c[0x0][0x118] ;  /* 0x0000460000087ab9 */ /* 0x000fe20000000a00 */
[----:B------:R-:W-:Y:S01]  /*0040*/  MOV R48, 0x2 ;  /* 0x0000000200307802 */ /* 0x000fe20000000f00 */
[----:B------:R-:W2:Y:S01]  /*0050*/  S2R R52, SR_TID.X ;  /* 0x0000000000347919 */ /* 0x000ea20000002100 */
[----:B------:R-:W-:Y:S01]  /*0060*/  CS2R R60, SRZ ;  /* 0x00000000003c7805 */ /* 0x000fe2000001ff00 */
[----:B------:R-:W-:Y:S02]  /*0070*/  UMOV UR6, 0x1800 ;  /* 0x0000180000067882 */ /* 0x000fe40000000000 */
[----:B------:R-:W3:Y:S01]  /*0080*/  S2R R36, SR_CTAID.Y ;  /* 0x0000000000247919 */ /* 0x000ee20000002600 */
[----:B------:R-:W-:Y:S02]  /*0090*/  UMOV UR4, URZ ;  /* 0x0000003f00047c82 */ /* 0x000fe40008000000 */
[----:B------:R-:W-:-:S02]  /*00a0*/  UPLOP3.LUT UP0, UPT, UPT, UPT, UPT, 0x80, 0x0 ;  /* 0x000000000000789c */ /* 0x000fc40003f0f070 */
[----:B------:R-:W-:Y:S01]  /*00b0*/  UMOV UR5, URZ ;  /* 0x0000003f00057c82 */ /* 0x000fe20008000000 */
[----:B-1----:R-:W-:-:S04]  /*00c0*/  SHF.R.S32.HI R3, RZ, 0x1f, R0 ;  /* 0x0000001fff037819 */ /* 0x002fc80000011400 */
[-C--:B------:R-:W-:Y:S02]  /*00d0*/  LEA.HI R3, R3, R0.reuse, RZ, 0x3 ;  /* 0x0000000003037211 */ /* 0x080fe400078f18ff */
[----:B--2---:R-:W-:Y:S02]  /*00e0*/  SHF.L.U32 R43, R52, 0x1, RZ ;  /* 0x00000001342b7819 */ /* 0x004fe400000006ff */
[----:B------:R-:W-:Y:S02]  /*00f0*/  LOP3.LUT R5, R3, 0xfffffff8, RZ, 0xc0, !PT ;  /* 0xfffffff803057812 */ /* 0x000fe400078ec0ff */
[----:B------:R-:W-:Y:S02]  /*0100*/  LOP3.LUT R38, R43, 0x3e, RZ, 0xc0, !PT ;  /* 0x0000003e2b267812 */ /* 0x000fe400078ec0ff */
[C---:B------:R-:W-:Y:S02]  /*0110*/  IADD3 R2, -R5.reuse, 0x1, RZ ;  /* 0x0000000105027810 */ /* 0x040fe40007ffe1ff */
[----:B------:R-:W-:-:S02]  /*0120*/  IADD3 R5, -R5, R0, RZ ;  /* 0x0000000005057210 */ /* 0x000fc40007ffe1ff */
[----:B------:R-:W-:Y:S02]  /*0130*/  IMNMX R4, R2, 0x8, PT ;  /* 0x0000000802047817 */ /* 0x000fe40003800200 */
[----:B------:R-:W-:Y:S02]  /*0140*/  IABS R9, R5 ;  /* 0x0000000500097213 */ /* 0x000fe40000000000 */
[-C--:B------:R-:W-:Y:S02]  /*0150*/  IABS R8, R4.reuse ;  /* 0x0000000400087213 */ /* 0x080fe40000000000 */
[-C--:B------:R-:W-:Y:S02]  /*0160*/  IABS R10, R4.reuse ;  /* 0x00000004000a7213 */ /* 0x080fe40000000000 */
[----:B------:R-:W1:Y:S01]  /*0170*/  I2F.RP R6, R8 ;  /* 0x0000000800067306 */ /* 0x000e620000209400 */
[----:B------:R-:W-:Y:S02]  /*0180*/  LOP3.LUT R5, R5, R4, RZ, 0x3c, !PT ;  /* 0x0000000405057212 */ /* 0x000fe400078e3cff */
[----:B------:R-:W-:-:S02]  /*0190*/  SHF.L.U32 R38, R38, 0x2, RZ ;  /* 0x0000000226267819 */ /* 0x000fc400000006ff */
[----:B------:R-:W-:Y:S02]  /*01a0*/  ISETP.GE.AND P2, PT, R5, RZ, PT ;  /* 0x000000ff0500720c */ /* 0x000fe40003f46270 */
[----:B------:R-:W-:Y:S01]  /*01b0*/  LOP3.LUT R5, RZ, R4, RZ, 0x33, !PT ;  /* 0x00000004ff057212 */ /* 0x000fe200078e33ff */
[----:B-1----:R-:W1:Y:S02]  /*01c0*/  MUFU.RCP R6, R6 ;  /* 0x0000000600067308 */ /* 0x002e640000001000 */
[----:B-1----:R-:W-:-:S06]  /*01d0*/  IADD3 R2, R6, 0xffffffe, RZ ;  /* 0x0ffffffe06027810 */ /* 0x002fcc0007ffe0ff */
[----:B------:R1:W2:Y:S02]  /*01e0*/  F2I.FTZ.U32.TRUNC.NTZ R3, R2 ;  /* 0x0000000200037305 */ /* 0x0002a4000021f000 */
[----:B-1----:R-:W-:Y:S02]  /*01f0*/  MOV R2, RZ ;  /* 0x000000ff00027202 */ /* 0x002fe40000000f00 */
[----:B--2---:R-:W-:-:S05]  /*0200*/  IADD3 R7, RZ, -R3, RZ ;  /* 0x80000003ff077210 */ /* 0x004fca0007ffe0ff */
[----:B------:R-:W-:-:S04]  /*0210*/  IMAD R7, R7, R8, RZ ;  /* 0x0000000807077224 */ /* 0x000fc800078e02ff */
[----:B------:R-:W-:Y:S01]  /*0220*/  IMAD.HI.U32 R6, R3, R7, R2 ;  /* 0x0000000703067227 */ /* 0x000fe200078e0002 */
[----:B------:R-:W-:-:S05]  /*0230*/  IADD3 R7, RZ, -R10, RZ ;  /* 0x8000000aff077210 */ /* 0x000fca0007ffe0ff */
[----:B------:R-:W-:-:S04]  /*0240*/  IMAD.HI.U32 R6, R6, R9, RZ ;  /* 0x0000000906067227 */ /* 0x000fc800078e00ff */
[----:B------:R-:W-:-:S05]  /*0250*/  IMAD R7, R6, R7, R9 ;  /* 0x0000000706077224 */ /* 0x000fca00078e0209 */
[----:B------:R-:W-:-:S13]  /*0260*/  ISETP.GT.U32.AND P1, PT, R8, R7, PT ;  /* 0x000000070800720c */ /* 0x000fda0003f24070 */
[-C--:B------:R-:W-:Y:S02]  /*0270*/  @!P1 IADD3 R7, R7, -R8.reuse, RZ ;  /* 0x8000000807079210 */ /* 0x080fe40007ffe0ff */
[----:B------:R-:W-:Y:S02]  /*0280*/  @!P1 IADD3 R6, R6, 0x1, RZ ;  /* 0x0000000106069810 */ /* 0x000fe40007ffe0ff */
[----:B------:R-:W-:-:S13]  /*0290*/  ISETP.GE.U32.AND P0, PT, R7, R8, PT ;  /* 0x000000080700720c */ /* 0x000fda0003f06070 */
[----:B------:R-:W-:Y:S02]  /*02a0*/  @P0 IADD3 R6, R6, 0x1, RZ ;  /* 0x0000000106060810 */ /* 0x000fe40007ffe0ff */
[----:B------:R-:W-:Y:S02]  /*02b0*/  ISETP.NE.AND P0, PT, R4, RZ, PT ;  /* 0x000000ff0400720c */ /* 0x000fe40003f05270 */
[----:B------:R-:W-:Y:S02]  /*02c0*/  @!P2 IADD3 R6, -R6, RZ, RZ ;  /* 0x000000ff0606a210 */ /* 0x000fe40007ffe1ff */
[----:B------:R-:W-:Y:S02]  /*02d0*/  SHF.L.U32 R4, R52, 0x2, RZ ;  /* 0x0000000234047819 */ /* 0x000fe400000006ff */
[----:B------:R-:W-:Y:S02]  /*02e0*/  SEL R5, R5, R6, !P0 ;  /* 0x0000000605057207 */ /* 0x000fe40004000000 */
[----:B------:R-:W-:-:S02]  /*02f0*/  LOP3.LUT R6, R4, 0xc, RZ, 0xc0, !PT ;  /* 0x0000000c04067812 */ /* 0x000fc400078ec0ff */
[----:B------:R-:W-:Y:S02]  /*0300*/  SHF.R.S32.HI R8, RZ, 0x1b, R5 ;  /* 0x0000001bff087819 */ /* 0x000fe40000011405 */
[----:B------:R-:W-:Y:S02]  /*0310*/  LEA R37, R5, R6, 0x4 ;  /* 0x0000000605257211 */ /* 0x000fe400078e20ff */
[----:B------:R-:W-:Y:S02]  /*0320*/  SGXT R8, R8, 0x1 ;  /* 0x000000010808781a */ /* 0x000fe40000000200 */
[----:B------:R-:W-:Y:S02]  /*0330*/  SHF.R.U32.HI R4, RZ, 0x2, R52 ;  /* 0x00000002ff047819 */ /* 0x000fe40000011634 */
[----:B------:R-:W-:Y:S02]  /*0340*/  LEA.HI R8, R8, R37, RZ, 0x4 ;  /* 0x0000002508087211 */ /* 0x000fe400078f20ff */
[----:B------:R-:W-:-:S02]  /*0350*/  LOP3.LUT R5, R43, 0x1e, RZ, 0xc0, !PT ;  /* 0x0000001e2b057812 */ /* 0x000fc400078ec0ff */
[----:B------:R-:W-:Y:S02]  /*0360*/  LOP3.LUT R8, R8, 0xfffffff0, RZ, 0xc0, !PT ;  /* 0xfffffff008087812 */ /* 0x000fe400078ec0ff */
[----:B------:R-:W-:Y:S01]  /*0370*/  SGXT.U32 R4, R4, 0x3 ;  /* 0x000000030404781a */ /* 0x000fe20000000000 */
[----:B---3--:R-:W-:Y:S01]  /*0380*/  IMAD R9, R36, 0x32, R5 ;  /* 0x0000003224097824 */ /* 0x008fe200078e0205 */
[----:B------:R-:W-:Y:S02]  /*0390*/  IADD3 R7, R37, -R8, RZ ;  /* 0x8000000825077210 */ /* 0x000fe40007ffe0ff */
[----:B------:R-:W-:Y:S02]  /*03a0*/  ISETP.GE.U32.AND P2, PT, R5, 0x12, PT ;  /* 0x000000120500780c */ /* 0x000fe40003f46070 */
[----:B------:R-:W-:Y:S01]  /*03b0*/  LOP3.LUT R5, R4, 0x8, RZ, 0xfc, !PT ;  /* 0x0000000804057812 */ /* 0x000fe200078efcff */
[----:B------:R-:W-:Y:S01]  /*03c0*/  IMAD R8, R36, 0x320, R7 ;  /* 0x0000032024087824 */ /* 0x000fe200078e0207 */
[----:B------:R-:W-:-:S02]  /*03d0*/  LOP3.LUT R10, R4, 0x10, RZ, 0xfc, !PT ;  /* 0x00000010040a7812 */ /* 0x000fc400078efcff */
[----:B------:R-:W-:Y:S02]  /*03e0*/  SHF.L.U32 R11, R4, 0x4, RZ ;  /* 0x00000004040b7819 */ /* 0x000fe400000006ff */
[----:B------:R-:W-:Y:S01]  /*03f0*/  SHF.L.U32 R13, R5, 0x4, RZ ;  /* 0x00000004050d7819 */ /* 0x000fe200000006ff */
[----:B------:R-:W-:Y:S01]  /*0400*/  IMAD.WIDE R4, R9, R23, c[0x0][0x160] ;  /* 0x0000580009047625 */ /* 0x000fe200078e0217 */
[C---:B------:R-:W-:Y:S02]  /*0410*/  SHF.L.U32 R15, R10.reuse, 0x4, RZ ;  /* 0x000000040a0f7819 */ /* 0x040fe400000006ff */
[C---:B------:R-:W-:Y:S02]  /*0420*/  IADD3 R22, R11.reuse, R8, RZ ;  /* 0x000000080b167210 */ /* 0x040fe40007ffe0ff */
[----:B------:R-:W-:Y:S01]  /*0430*/  ISETP.GE.U32.AND P1, PT, R10, 0x12, PT ;  /* 0x000000120a00780c */ /* 0x000fe20003f26070 */
[----:B------:R1:W-:Y:S01]  /*0440*/  LDGSTS.E.64 [R38], [R4.64] ;  /* 0x0000000004267fae */ /* 0x0003e2000b921a48 */
[----:B------:R-:W-:-:S02]  /*0450*/  LOP3.LUT R39, R11, R6, RZ, 0xfc, !PT ;  /* 0x000000060b277212 */ /* 0x000fc400078efcff */
[C---:B------:R-:W-:Y:S01]  /*0460*/  IADD3 R9, R13.reuse, R8, RZ ;  /* 0x000000080d097210 */ /* 0x040fe20007ffe0ff */
[----:B------:R1:W-:Y:S01]  /*0470*/  LDGSTS.E.64 [R38+0x100], [R4.64] ;  /* 0x0010000004267fae */ /* 0x0003e2000b921a48 */
[----:B------:R-:W-:Y:S02]  /*0480*/  LOP3.LUT R40, R13, R6, RZ, 0xfc, !PT ;  /* 0x000000060d287212 */ /* 0x000fe400078efcff */
[C---:B------:R-:W-:Y:S01]  /*0490*/  IADD3 R10, R15.reuse, R8, RZ ;  /* 0x000000080f0a7210 */ /* 0x040fe20007ffe0ff */
[----:B------:R1:W-:Y:S01]  /*04a0*/  LDGSTS.E.64 [R38+0x200], [R4.64] ;  /* 0x0020000004267fae */ /* 0x0003e2000b921a48 */
[----:B------:R-:W-:Y:S01]  /*04b0*/  LOP3.LUT R41, R15, R6, RZ, 0xfc, !PT ;  /* 0x000000060f297212 */ /* 0x000fe200078efcff */
[CC--:B------:R-:W-:Y:S01]  /*04c0*/  IMAD.WIDE R6, R22.reuse, R23.reuse, c[0x0][0x168] ;  /* 0x00005a0016067625 */ /* 0x0c0fe200078e0217 */
[----:B------:R-:W-:Y:S01]  /*04d0*/  IADD3 R12, R22, 0x180, RZ ;  /* 0x00000180160c7810 */ /* 0x000fe20007ffe0ff */
[----:B------:R1:W-:Y:S01]  /*04e0*/  LDGSTS.E.64 [R38+0x300], [R4.64] ;  /* 0x0030000004267fae */ /* 0x0003e2000b921a48 */
[----:B------:R-:W-:Y:S01]  /*04f0*/  SHF.L.U32 R39, R39, 0x2, RZ ;  /* 0x0000000227277819 */ /* 0x000fe200000006ff */
[-C--:B------:R-:W-:Y:S01]  /*0500*/  IMAD.WIDE R8, R9, R23.reuse, c[0x0][0x168] ;  /* 0x00005a0009087625 */ /* 0x080fe200078e0217 */
[----:B------:R-:W-:Y:S01]  /*0510*/  SHF.L.U32 R40, R40, 0x2, RZ ;  /* 0x0000000228287819 */ /* 0x000fe200000006ff */
[----:B------:R1:W-:Y:S01]  /*0520*/  LDGSTS.E.64 [R38+0x400], [R4.64] ;  /* 0x0040000004267fae */ /* 0x0003e2000b921a48 */
[----:B------:R-:W-:Y:S01]  /*0530*/  SHF.L.U32 R41, R41, 0x2, RZ ;  /* 0x0000000229297819 */ /* 0x000fe200000006ff */
[-C--:B------:R-:W-:Y:S01]  /*0540*/  IMAD.WIDE R10, R10, R23.reuse, c[0x0][0x168] ;  /* 0x00005a000a0a7625 */ /* 0x080fe200078e0217 */
[----:B------:R-:W-:Y:S01]  /*0550*/  IADD3 R16, P5, R8, 0x1000, RZ ;  /* 0x0000100008107810 */ /* 0x000fe20007fbe0ff */
[----:B------:R1:W-:Y:S01]  /*0560*/  LDGSTS.E.64 [R38+0x500], [R4.64] ;  /* 0x0050000004267fae */ /* 0x0003e2000b921a48 */
[----:B------:R-:W-:Y:S01]  /*0570*/  IADD3 R14, P3, R6, 0x1000, RZ ;  /* 0x00001000060e7810 */ /* 0x000fe20007f7e0ff */
[----:B------:R-:W-:Y:S01]  /*0580*/  IMAD.WIDE R12, R12, R23, c[0x0][0x168] ;  /* 0x00005a000c0c7625 */ /* 0x000fe200078e0217 */
[----:B------:R-:W-:Y:S01]  /*0590*/  IADD3 R18, P4, R10, 0x1000, RZ ;  /* 0x000010000a127810 */ /* 0x000fe20007f9e0ff */
[----:B------:R1:W-:Y:S01]  /*05a0*/  LDGSTS.E.64 [R38+0x600], [R4.64] ;  /* 0x0060000004267fae */ /* 0x0003e2000b921a48 */
[----:B------:R-:W-:-:S02]  /*05b0*/  IADD3.X R17, RZ, R9, RZ, P5, !PT ;  /* 0x00000009ff117210 */ /* 0x000fc40002ffe4ff */
[----:B------:R-:W-:Y:S01]  /*05c0*/  IADD3 R20, P5, R12, 0x1000, RZ ;  /* 0x000010000c147810 */ /* 0x000fe20007fbe0ff */
[----:B------:R1:W-:Y:S01]  /*05d0*/  LDGSTS.E.64 [R38+0x700], [R4.64] ;  /* 0x0070000004267fae */ /* 0x0003e2000b921a48 */
[----:B------:R-:W-:Y:S02]  /*05e0*/  IADD3.X R15, RZ, R7, RZ, P3, !PT ;  /* 0x00000007ff0f7210 */ /* 0x000fe40001ffe4ff */
[----:B------:R-:W-:Y:S01]  /*05f0*/  IADD3.X R19, RZ, R11, RZ, P4, !PT ;  /* 0x0000000bff137210 */ /* 0x000fe200027fe4ff */
[----:B------:R-:W0:Y:S01]  /*0600*/  LDGDEPBAR ;  /* 0x00000000000079af */ /* 0x000e220000000000 */
[----:B------:R-:W-:Y:S02]  /*0610*/  IADD3.X R21, RZ, R13, RZ, P5, !PT ;  /* 0x0000000dff157210 */ /* 0x000fe40002ffe4ff */
[----:B------:R-:W-:Y:S01]  /*0620*/  IADD3 R54, P3, R4, 0x180, RZ ;  /* 0x0000018004367810 */ /* 0x000fe20007f7e0ff */
[----:B------:R2:W-:Y:S01]  /*0630*/  LDGSTS.E.BYPASS.128 [R39+0x1800], [R6.64] ;  /* 0x0180000006277fae */ /* 0x0005e2000b901c48 */
[----:B------:R-:W-:-:S02]  /*0640*/  SHF.L.U32 R52, R52, 0x3, RZ ;  /* 0x0000000334347819 */ /* 0x000fc400000006ff */
[----:B------:R-:W-:Y:S01]  /*0650*/  IADD3.X R51, RZ, R5, RZ, P3, !PT ;  /* 0x00000005ff337210 */ /* 0x000fe20001ffe4ff */
[----:B------:R3:W-:Y:S01]  /*0660*/  LDGSTS.E.BYPASS.128 [R40+0x1800], [R8.64] ;  /* 0x0180000008287fae */ /* 0x0007e2000b901c48 */
[----:B------:R-:W-:Y:S02]  /*0670*/  LOP3.LUT R52, R52, 0x1c0, RZ, 0xc0, !PT ;  /* 0x000001c034347812 */ /* 0x000fe400078ec0ff */
[----:B------:R-:W-:Y:S01]  /*0680*/  LOP3.LUT R43, R43, 0xe, RZ, 0xc0, !PT ;  /* 0x0000000e2b2b7812 */ /* 0x000fe200078ec0ff */
[----:B------:R4:W-:Y:S04]  /*0690*/  LDGSTS.E.BYPASS.128 [R41+0x1800], [R10.64] ;  /* 0x018000000a297fae */ /* 0x0009e8000b901c48 */
[----:B------:R2:W-:Y:S04]  /*06a0*/  LDGSTS.E.BYPASS.128 [R39+0x1e00], [R12.64] ;  /* 0x01e000000c277fae */ /* 0x0005e8000b901c48 */
[----:B------:R-:W0:Y:S01]  /*06b0*/  LDGDEPBAR ;  /* 0x00000000000079af */ /* 0x000e220000000000 */
[----:B---3--:R-:W-:-:S03]  /*06c0*/  IADD3 R8, R22, 0x100, RZ ;  /* 0x0000010016087810 */ /* 0x008fc60007ffe0ff */
[----:B------:R-:W-:Y:S06]  /*06d0*/  BAR.SYNC 0x0 ;  /* 0x0000000000007b1d */ /* 0x000fec0000000000 */
[----:B------:R-:W-:Y:S01]  /*06e0*/  @!PT LDS RZ, [RZ] ;  /* 0x00000000fffff984 */ /* 0x000fe20000000800 */
[----:B------:R-:W-:Y:S01]  /*06f0*/  @!PT LDS RZ, [RZ] ;  /* 0x00000000fffff984 */ /* 0x000fe20000000800 */
[----:B------:R-:W-:Y:S01]  /*0700*/  @!PT LDS RZ, [RZ] ;  /* 0x00000000fffff984 */ /* 0x000fe20000000800 */
[----:B------:R1:W-:Y:S01]  /*0710*/  LDGSTS.E.64 [R38+0x800], [R4.64+0x80], !P2 ;  /* 0x0080008004267fae */ /* 0x0003e2000d121a48 */
[----:B----4-:R-:W-:Y:S01]  /*0720*/  IADD3 R10, R22, 0x80, RZ ;  /* 0x00000080160a7810 */ /* 0x010fe20007ffe0ff */
[-C--:B------:R-:W-:Y:S02]  /*0730*/  IMAD.WIDE R8, R8, R23.reuse, c[0x0][0x168] ;  /* 0x00005a0008087625 */ /* 0x080fe400078e0217 */
[----:B------:R1:W-:Y:S02]  /*0740*/  LDGSTS.E.64 [R38+0x900], [R4.64+0x80], !P2 ;  /* 0x0090008004267fae */ /* 0x0003e4000d121a48 */
[----:B------:R-:W-:-:S02]  /*0750*/  IMAD.WIDE R10, R10, R23, c[0x0][0x168] ;  /* 0x00005a000a0a7625 */ /* 0x000fc400078e0217 */
[----:B------:R1:W-:Y:S04]  /*0760*/  LDGSTS.E.64 [R38+0xa00], [R4.64+0x80], !P2 ;  /* 0x00a0008004267fae */ /* 0x0003e8000d121a48 */
[----:B------:R1:W-:Y:S04]  /*0770*/  LDGSTS.E.64 [R38+0xb00], [R4.64+0x80], !P2 ;  /* 0x00b0008004267fae */ /* 0x0003e8000d121a48 */
[----:B------:R1:W-:Y:S04]  /*0780*/  LDGSTS.E.64 [R38+0xc00], [R4.64+0x80], !P2 ;  /* 0x00c0008004267fae */ /* 0x0003e8000d121a48 */
[----:B------:R1:W-:Y:S04]  /*0790*/  LDGSTS.E.64 [R38+0xd00], [R4.64+0x80], !P2 ;  /* 0x00d0008004267fae */ /* 0x0003e8000d121a48 */
[----:B------:R1:W-:Y:S04]  /*07a0*/  LDGSTS.E.64 [R38+0xe00], [R4.64+0x80], !P2 ;  /* 0x00e0008004267fae */ /* 0x0003e8000d121a48 */
[----:B------:R1:W-:Y:S01]  /*07b0*/  LDGSTS.E.64 [R38+0xf00], [R4.64+0x80], !P2 ;  /* 0x00f0008004267fae */ /* 0x0003e2000d121a48 */
[----:B------:R-:W-:-:S03]  /*07c0*/  IADD3 R46, P2, R6, 0x1800, RZ ;  /* 0x00001800062e7810 */ /* 0x000fc60007f5e0ff */
[----:B------:R-:W0:Y:S01]  /*07d0*/  LDGDEPBAR ;  /* 0x00000000000079af */ /* 0x000e220000000000 */
[----:B------:R-:W-:Y:S02]  /*07e0*/  IADD3.X R49, RZ, R7, RZ, P2, !PT ;  /* 0x00000007ff317210 */ /* 0x000fe400017fe4ff */
[----:B------:R-:W-:Y:S01]  /*07f0*/  IADD3 R44, P2, R10, 0x1800, RZ ;  /* 0x000018000a2c7810 */ /* 0x000fe20007f5e0ff */
[----:B------:R2:W-:Y:S03]  /*0800*/  LDGSTS.E.BYPASS.128 [R39+0x2000], [R14.64+-0x800] ;  /* 0x020008000e277fae */ /* 0x0005e6000b901c48 */
[----:B------:R-:W-:Y:S01]  /*0810*/  IADD3.X R47, RZ, R11, RZ, P2, !PT ;  /* 0x0000000bff2f7210 */ /* 0x000fe200017fe4ff */
[----:B------:R3:W-:Y:S04]  /*0820*/  LDGSTS.E.BYPASS.128 [R40+0x2000], [R16.64+-0x800] ;  /* 0x0200080010287fae */ /* 0x0007e8000b901c48 */
[----:B------:R2:W-:Y:S01]  /*0830*/  LDGSTS.E.BYPASS.128 [R41+0x2000], [R18.64+-0x800], !P1 ;  /* 0x0200080012297fae */ /* 0x0005e2000c901c48 */
[----:B------:R-:W-:-:S03]  /*0840*/  IADD3 R50, P1, R12, 0x1800, RZ ;  /* 0x000018000c327810 */ /* 0x000fc60007f3e0ff */
[----:B------:R2:W-:Y:S01]  /*0850*/  LDGSTS.E.BYPASS.128 [R39+0x2600], [R20.64+-0x800], !PT ;  /* 0x0260080014277fae */ /* 0x0005e2000f901c48 */
[----:B------:R-:W-:Y:S02]  /*0860*/  IADD3.X R53, RZ, R13, RZ, P1, !PT ;  /* 0x0000000dff357210 */ /* 0x000fe40000ffe4ff */
[----:B------:R-:W-:Y:S01]  /*0870*/  IADD3 R42, P1, R8, 0x1800, RZ ;  /* 0x00001800082a7810 */ /* 0x000fe20007f3e0ff */
[----:B------:R-:W0:Y:S03]  /*0880*/  LDGDEPBAR ;  /* 0x00000000000079af */ /* 0x000e260000000000 */
[----:B------:R-:W-:Y:S01]  /*0890*/  IADD3.X R45, RZ, R9, RZ, P1, !PT ;  /* 0x00000009ff2d7210 */ /* 0x000fe20000ffe4ff */
[----:B------:R-:W-:Y:S06]  /*08a0*/  BAR.SYNC 0x0 ;  /* 0x0000000000007b1d */ /* 0x000fec0000000000 */
[----:B------:R-:W-:Y:S01]  /*08b0*/  @!PT LDS RZ, [RZ] ;  /* 0x00000000fffff984 */ /* 0x000fe20000000800 */
[----:B------:R-:W-:Y:S01]  /*08c0*/  @!PT LDS RZ, [RZ] ;  /* 0x00000000fffff984 */ /* 0x000fe20000000800 */
[----:B------:R-:W-:Y:S01]  /*08d0*/  @!PT LDS RZ, [RZ] ;  /* 0x00000000fffff984 */ /* 0x000fe20000000800 */
[----:B------:R1:W-:Y:S01]  /*08e0*/  LDGSTS.E.64 [R38+0x1000], [R4.64+0x100], !PT ;  /* 0x0100010004267fae */ /* 0x0003e2000f921a48 */
[----:B------:R-:W-:-:S03]  /*08f0*/  CS2R R8, SRZ ;  /* 0x0000000000087805 */ /* 0x000fc6000001ff00 */
[----:B------:R1:W-:Y:S04]  /*0900*/  LDGSTS.E.64 [R38+0x1100], [R4.64+0x100], !PT ;  /* 0x0110010004267fae */ /* 0x0003e8000f921a48 */
[----:B------:R1:W-:Y:S04]  /*0910*/  LDGSTS.E.64 [R38+0x1200], [R4.64+0x100], !PT ;  /* 0x0120010004267fae */ /* 0x0003e8000f921a48 */
[----:B------:R1:W-:Y:S04]  /*0920*/  LDGSTS.E.64 [R38+0x1300], [R4.64+0x100], !PT ;  /* 0x0130010004267fae */ /* 0x0003e8000f921a48 */
[----:B------:R1:W-:Y:S04]  /*0930*/  LDGSTS.E.64 [R38+0x1400], [R4.64+0x100], !PT ;  /* 0x0140010004267fae */ /* 0x0003e8000f921a48 */
[----:B------:R1:W-:Y:S04]  /*0940*/  LDGSTS.E.64 [R38+0x1500], [R4.64+0x100], !PT ;  /* 0x0150010004267fae */ /* 0x0003e8000f921a48 */
[----:B------:R1:W-:Y:S04]  /*0950*/  LDGSTS.E.64 [R38+0x1600], [R4.64+0x100], !PT ;  /* 0x0160010004267fae */ /* 0x0003e8000f921a48 */
[----:B------:R1:W-:Y:S04]  /*0960*/  LDGSTS.E.64 [R38+0x1700], [R4.64+0x100], !PT ;  /* 0x0170010004267fae */ /* 0x0003e8000f921a48 */
[----:B------:R-:W0:Y:S04]  /*0970*/  LDGDEPBAR ;  /* 0x00000000000079af */ /* 0x000e280000000000 */
[----:B------:R2:W-:Y:S04]  /*0980*/  LDGSTS.E.BYPASS.128 [R39+0x2800], [R14.64], !PT ;  /* 0x028000000e277fae */ /* 0x0005e8000f901c48 */
[----:B------:R3:W-:Y:S01]  /*0990*/  LDGSTS.E.BYPASS.128 [R40+0x2800], [R16.64], !PT ;  /* 0x0280000010287fae */ /* 0x0007e2000f901c48 */
[----:B-1----:R-:W-:-:S03]  /*09a0*/  CS2R R4, SRZ ;  /* 0x0000000000047805 */ /* 0x002fc6000001ff00 */
[----:B------:R2:W-:Y:S04]  /*09b0*/  LDGSTS.E.BYPASS.128 [R41+0x2800], [R18.64], !PT ;  /* 0x0280000012297fae */ /* 0x0005e8000f901c48 */
[----:B------:R2:W-:Y:S04]  /*09c0*/  LDGSTS.E.BYPASS.128 [R39+0x2e00], [R20.64], !PT ;  /* 0x02e0000014277fae */ /* 0x0005e8000f901c48 */
[----:B------:R-:W0:Y:S01]  /*09d0*/  LDGDEPBAR ;  /* 0x00000000000079af */ /* 0x000e220000000000 */
[----:B---3--:R-:W-:Y:S01]  /*09e0*/  CS2R R16, SRZ ;  /* 0x0000000000107805 */ /* 0x008fe2000001ff00 */
[----:B------:R-:W-:-:S04]  /*09f0*/  DEPBAR.LE SB0, 0x4 ;  /* 0x000081000000791a */ /* 0x000fc80000000000 */
[----:B--2---:R-:W-:Y:S06]  /*0a00*/  BAR.SYNC 0x0 ;  /* 0x0000000000007b1d */ /* 0x004fec0000000000 */
.L_x_1:
[----:B------:R-:W-:Y:S01]  /*0a10*/  LDS.64 R66, [R43.X4+UR6] ;  /* 0x000000062b427984 */ /* 0x000fe20008004a00 */
[----:B------:R-:W-:Y:S01]  /*0a20*/  IADD3 R48, R48, 0x1, RZ ;  /* 0x0000000130307810 */ /* 0x000fe20007ffe0ff */
[----:B------:R-:W-:Y:S02]  /*0a30*/  UIADD3 UR5, UR5, 0x1, URZ ;  /* 0x0000000105057890 */ /* 0x000fe4000fffe03f */
[----:B------:R-:W1:Y:S01]  /*0a40*/  LDS.128 R28, [R52.X4+UR4] ;  /* 0x00000004341c7984 */ /* 0x000e620008004c00 */
[C---:B------:R-:W-:Y:S01]  /*0a50*/  ISETP.GE.AND P1, PT, R48.reuse, 0x3, PT ;  /* 0x000000033000780c */ /* 0x040fe20003f26270 */
[----:B------:R-:W-:Y:S02]  /*0a60*/  UISETP.GE.AND UP1, UPT, UR5, 0x3, UPT ;  /* 0x000000030500788c */ /* 0x000fe4000bf26270 */
[----:B------:R-:W2:Y:S01]  /*0a70*/  LDS.128 R24, [R52.X4+UR4+0x400] ;  /* 0x0004000434187984 */ /* 0x000ea20008004c00 */
[----:B------:R-:W-:Y:S01]  /*0a80*/  SEL R48, R48, RZ, !P1 ;  /* 0x000000ff30307207 */ /* 0x000fe20004800000 */
[----:B------:R-:W-:-:S02]  /*0a90*/  USEL UR5, UR5, URZ, !UP1 ;  /* 0x0000003f05057287 */ /* 0x000fc4000c800000 */
[----:B------:R-:W3:Y:S04]  /*0aa0*/  LDS.64 R68, [R43.X4+UR6+0x40] ;  /* 0x000040062b447984 */ /* 0x000ee80008004a00 */
[----:B------:R-:W4:Y:S04]  /*0ab0*/  LDS.128 R20, [R52.X4+UR4+0x480] ;  /* 0x0004800434147984 */ /* 0x000f280008004c00 */
[----:B------:R-:W4:Y:S04]  /*0ac0*/  LDS.128 R32, [R52.X4+UR4+0x80] ;  /* 0x0000800434207984 */ /* 0x000f280008004c00 */
[----:B------:R-:W4:Y:S04]  /*0ad0*/  LDS.64 R64, [R43.X4+UR6+0x80] ;  /* 0x000080062b407984 */ /* 0x000f280008004a00 */
[----:B------:R-:W4:Y:S04]  /*0ae0*/  LDS.64 R62, [R43.X4+UR6+0xc0] ;  /* 0x0000c0062b3e7984 */ /* 0x000f280008004a00 */
[----:B------:R-:W-:Y:S04]  /*0af0*/  LDS.64 R56, [R43.X4+UR6+0x100] ;  /* 0x000100062b387984 */ /* 0x000fe80008004a00 */
[----:B------:R-:W4:Y:S04]  /*0b00*/  LDS.128 R12, [R52.X4+UR4+0x10] ;  /* 0x00001004340c7984 */ /* 0x000f280008004c00 */
[----:B------:R-:W-:Y:S01]  /*0b10*/  LDS.64 R58, [R43.X4+UR6+0x140] ;  /* 0x000140062b3a7984 */ /* 0x000fe20008004a00 */
[C---:B-1----:R-:W-:Y:S01]  /*0b20*/  FFMA R7, R28.reuse, R66, R16 ;  /* 0x000000421c077223 */ /* 0x042fe20000000010 */
[----:B------:R-:W-:-:S02]  /*0b30*/  FFMA R28, R28, R67, R17 ;  /* 0x000000431c1c7223 */ /* 0x000fc40000000011 */
[----:B------:R-:W1:Y:S01]  /*0b40*/  LDS.128 R16, [R52.X4+UR4+0x410] ;  /* 0x0004100434107984 */ /* 0x000e620008004c00 */
[C---:B--2---:R-:W-:Y:S01]  /*0b50*/  FFMA R6, R24.reuse, R67, R5 ;  /* 0x0000004318067223 */ /* 0x044fe20000000005 */
[-C--:B------:R-:W-:Y:S01]  /*0b60*/  FFMA R4, R24, R66.reuse, R4 ;  /* 0x0000004218047223 */ /* 0x080fe20000000004 */
[----:B---3--:R-:W-:Y:S01]  /*0b70*/  FFMA R55, R29, R69, R28 ;  /* 0x000000451d377223 */ /* 0x008fe2000000001c */
[C---:B------:R-:W-:Y:S02]  /*0b80*/  FFMA R29, R68.reuse, R29, R7 ;  /* 0x0000001d441d7223 */ /* 0x040fe40000000007 */
[----:B------:R-:W-:Y:S01]  /*0b90*/  FFMA R71, R68, R25, R4 ;  /* 0x0000001944477223 */ /* 0x000fe20000000004 */
[----:B------:R-:W-:Y:S01]  /*0ba0*/  FFMA R73, R25, R69, R6 ;  /* 0x0000004519497223 */ /* 0x000fe20000000006 */
[CC--:B----4-:R-:W-:Y:S01]  /*0bb0*/  FFMA R24, R20.reuse, R67.reuse, R9 ;  /* 0x0000004314187223 */ /* 0x0d0fe20000000009 */
[----:B------:R-:W2:Y:S01]  /*0bc0*/  LDS.128 R4, [R52.X4+UR4+0x490] ;  /* 0x0004900434047984 */ /* 0x000ea20008004c00 */
[----:B------:R-:W-:Y:S01]  /*0bd0*/  FFMA R25, R20, R66, R8 ;  /* 0x0000004214197223 */ /* 0x000fe20000000008 */
[----:B------:R-:W-:-:S02]  /*0be0*/  FFMA R20, R32, R67, R61 ;  /* 0x0000004320147223 */ /* 0x000fc4000000003d */
[----:B------:R-:W3:Y:S01]  /*0bf0*/  LDS.128 R8, [R52.X4+UR4+0x90] ;  /* 0x0000900434087984 */ /* 0x000ee20008004c00 */
[----:B------:R-:W-:Y:S01]  /*0c00*/  FFMA R32, R32, R66, R60 ;  /* 0x0000004220207223 */ /* 0x000fe2000000003c */
[C---:B------:R-:W-:Y:S01]  /*0c10*/  FFMA R25, R68.reuse, R21, R25 ;  /* 0x0000001544197223 */ /* 0x040fe20000000019 */
[-C--:B------:R-:W-:Y:S01]  /*0c20*/  FFMA R21, R21, R69.reuse, R24 ;  /* 0x0000004515157223 */ /* 0x080fe20000000018 */
[----:B------:R-:W-:Y:S01]  /*0c30*/  FFMA R69, R33, R69, R20 ;  /* 0x0000004521457223 */ /* 0x000fe20000000014 */
[----:B------:R-:W4:Y:S01]  /*0c40*/  LDS.64 R60, [R43.X4+UR6+0x180] ;  /* 0x000180062b3c7984 */ /* 0x000f220008004a00 */
[----:B------:R-:W-:Y:S01]  /*0c50*/  FFMA R33, R68, R33, R32 ;  /* 0x0000002144217223 */ /* 0x000fe20000000020 */
[-C--:B------:R-:W-:Y:S01]  /*0c60*/  FFMA R20, R22, R65.reuse, R21 ;  /* 0x0000004116147223 */ /* 0x080fe20000000015 */
[-C--:B------:R-:W-:Y:S01]  /*0c70*/  FFMA R24, R26, R65.reuse, R73 ;  /* 0x000000411a187223 */ /* 0x080fe20000000049 */
[C---:B------:R-:W-:Y:S01]  /*0c80*/  FFMA R28, R64.reuse, R30, R29 ;  /* 0x0000001e401c7223 */ /* 0x040fe2000000001d */
[C---:B------:R-:W-:Y:S01]  /*0c90*/  FFMA R33, R64.reuse, R34, R33 ;  /* 0x0000002240217223 */ /* 0x040fe20000000021 */
[C---:B------:R-:W-:Y:S01]  /*0ca0*/  FFMA R22, R64.reuse, R22, R25 ;  /* 0x0000001640167223 */ /* 0x040fe20000000019 */
[----:B------:R-:W-:Y:S01]  /*0cb0*/  FFMA R26, R64, R26, R71 ;  /* 0x0000001a401a7223 */ /* 0x000fe20000000047 */
[-C--:B------:R-:W-:Y:S01]  /*0cc0*/  FFMA R34, R34, R65.reuse, R69 ;  /* 0x0000004122227223 */ /* 0x080fe20000000045 */
[----:B------:R-:W-:Y:S01]  /*0cd0*/  FFMA R30, R30, R65, R55 ;  /* 0x000000411e1e7223 */ /* 0x000fe20000000037 */
[C---:B------:R-:W-:Y:S01]  /*0ce0*/  FFMA R69, R62.reuse, R35, R33 ;  /* 0x000000233e457223 */ /* 0x040fe20000000021 */
[----:B------:R-:W4:Y:S01]  /*0cf0*/  LDS.64 R64, [R43.X4+UR6+0x1c0] ;  /* 0x0001c0062b407984 */ /* 0x000f220008004a00 */
[-C--:B------:R-:W-:Y:S01]  /*0d00*/  FFMA R55, R35, R63.reuse, R34 ;  /* 0x0000003f23377223 */ /* 0x080fe20000000022 */
[----:B------:R-:W-:Y:S01]  /*0d10*/  FFMA R30, R31, R63, R30 ;  /* 0x0000003f1f1e7223 */ /* 0x000fe2000000001e */
[C---:B------:R-:W-:Y:S01]  /*0d20*/  FFMA R31, R62.reuse, R31, R28 ;  /* 0x0000001f3e1f7223 */ /* 0x040fe2000000001c */
[C---:B------:R-:W-:Y:S01]  /*0d30*/  FFMA R29, R62.reuse, R27, R26 ;  /* 0x0000001b3e1d7223 */ /* 0x040fe2000000001a */
[----:B------:R-:W-:Y:S01]  /*0d40*/  FFMA R33, R27, R63, R24 ;  /* 0x0000003f1b217223 */ /* 0x000fe20000000018 */
[----:B------:R-:W-:Y:S01]  /*0d50*/  FFMA R35, R62, R23, R22 ;  /* 0x000000173e237223 */ /* 0x000fe20000000016 */
[----:B------:R-:W-:Y:S01]  /*0d60*/  FFMA R71, R23, R63, R20 ;  /* 0x0000003f17477223 */ /* 0x000fe20000000014 */
[----:B------:R-:W-:Y:S01]  /*0d70*/  LDS.128 R24, [R52.X4+UR4+0x420] ;  /* 0x0004200434187984 */ /* 0x000fe20008004c00 */
[CC--:B------:R-:W-:Y:S01]  /*0d80*/  FFMA R31, R12.reuse, R56.reuse, R31 ;  /* 0x000000380c1f7223 */ /* 0x0c0fe2000000001f */
[-C--:B------:R-:W-:Y:S01]  /*0d90*/  FFMA R30, R12, R57.reuse, R30 ;  /* 0x000000390c1e7223 */ /* 0x080fe2000000001e */
[C---:B-1----:R-:W-:Y:S01]  /*0da0*/  FFMA R12, R16.reuse, R57, R33 ;  /* 0x00000039100c7223 */ /* 0x042fe20000000021 */
[----:B------:R-:W1:Y:S01]  /*0db0*/  LDS.64 R62, [R43.X4+UR6+0x200] ;  /* 0x000200062b3e7984 */ /* 0x000e620008004a00 */
[----:B------:R-:W-:Y:S01]  /*0dc0*/  FFMA R16, R16, R56, R29 ;  /* 0x0000003810107223 */ /* 0x000fe2000000001d */
[----:B------:R-:W-:Y:S01]  /*0dd0*/  FFMA R73, R13, R59, R30 ;  /* 0x0000003b0d497223 */ /* 0x000fe2000000001e */
[C---:B------:R-:W-:Y:S01]  /*0de0*/  FFMA R75, R58.reuse, R13, R31 ;  /* 0x0000000d3a4b7223 */ /* 0x040fe2000000001f */
[----:B------:R-:W1:Y:S01]  /*0df0*/  LDS.128 R20, [R52.X4+UR4+0x20] ;  /* 0x0000200434147984 */ /* 0x000e620008004c00 */
[----:B------:R-:W-:Y:S01]  /*0e00*/  FFMA R77, R58, R17, R16 ;  /* 0x000000113a4d7223 */ /* 0x000fe20000000010 */
[----:B------:R-:W-:-:S02]  /*0e10*/  FFMA R17, R17, R59, R12 ;  /* 0x0000003b11117223 */ /* 0x000fc4000000000c */
[----:B------:R-:W1:Y:S01]  /*0e20*/  LDS.64 R66, [R43.X4+UR6+0x240] ;  /* 0x000240062b427984 */ /* 0x000e620008004a00 */
[CC--:B--2---:R-:W-:Y:S01]  /*0e30*/  FFMA R13, R4.reuse, R56.reuse, R35 ;  /* 0x00000038040d7223 */ /* 0x0c4fe20000000023 */
[-C--:B------:R-:W-:Y:S02]  /*0e40*/  FFMA R12, R4, R57.reuse, R71 ;  /* 0x00000039040c7223 */ /* 0x080fe40000000047 */
[----:B------:R-:W2:Y:S01]  /*0e50*/  LDS.128 R32, [R52.X4+UR4+0xa0] ;  /* 0x0000a00434207984 */ /* 0x000ea20008004c00 */
[C---:B---3--:R-:W-:Y:S01]  /*0e60*/  FFMA R4, R8.reuse, R57, R55 ;  /* 0x0000003908047223 */ /* 0x048fe20000000037 */
[----:B------:R-:W-:Y:S01]  /*0e70*/  FFMA R8, R8, R56, R69 ;  /* 0x0000003808087223 */ /* 0x000fe20000000045 */
[C---:B------:R-:W-:Y:S01]  /*0e80*/  FFMA R13, R58.reuse, R5, R13 ;  /* 0x000000053a0d7223 */ /* 0x040fe2000000000d */
[----:B------:R-:W3:Y:S01]  /*0e90*/  LDS.128 R28, [R52.X4+UR4+0x4a0] ;  /* 0x0004a004341c7984 */ /* 0x000ee20008004c00 */
[-C--:B------:R-:W-:Y:S01]  /*0ea0*/  FFMA R5, R5, R59.reuse, R12 ;  /* 0x0000003b05057223 */ /* 0x080fe2000000000c */
[----:B------:R-:W-:Y:S01]  /*0eb0*/  FFMA R59, R9, R59, R4 ;  /* 0x0000003b093b7223 */ /* 0x000fe20000000004 */
[----:B------:R-:W-:Y:S01]  /*0ec0*/  FFMA R9, R58, R9, R8 ;  /* 0x000000093a097223 */ /* 0x000fe20000000008 */
[----:B------:R-:W3:Y:S01]  /*0ed0*/  LDS.64 R56, [R43.X4+UR6+0x280] ;  /* 0x000280062b387984 */ /* 0x000ee20008004a00 */
[-C--:B----4-:R-:W-:Y:S01]  /*0ee0*/  FFMA R4, R6, R61.reuse, R5 ;  /* 0x0000003d06047223 */ /* 0x090fe20000000005 */
[-C--:B------:R-:W-:Y:S01]  /*0ef0*/  FFMA R8, R18, R61.reuse, R17 ;  /* 0x0000003d12087223 */ /* 0x080fe20000000011 */
[C---:B------:R-:W-:Y:S01]  /*0f00*/  FFMA R6, R60.reuse, R6, R13 ;  /* 0x000000063c067223 */ /* 0x040fe2000000000d */
[C---:B------:R-:W-:Y:S01]  /*0f10*/  FFMA R18, R60.reuse, R18, R77 ;  /* 0x000000123c127223 */ /* 0x040fe2000000004d */
[C---:B------:R-:W-:Y:S01]  /*0f20*/  FFMA R9, R60.reuse, R10, R9 ;  /* 0x0000000a3c097223 */ /* 0x040fe20000000009 */
[----:B------:R-:W-:Y:S01]  /*0f30*/  FFMA R60, R60, R14, R75 ;  /* 0x0000000e3c3c7223 */ /* 0x000fe2000000004b */
[-C--:B------:R-:W-:Y:S01]  /*0f40*/  FFMA R10, R10, R61.reuse, R59 ;  /* 0x0000003d0a0a7223 */ /* 0x080fe2000000003b */
[----:B------:R-:W-:Y:S01]  /*0f50*/  FFMA R14, R14, R61, R73 ;  /* 0x0000003d0e0e7223 */ /* 0x000fe20000000049 */
[----:B------:R-:W4:Y:S01]  /*0f60*/  LDS.64 R58, [R43.X4+UR6+0x2c0] ;  /* 0x0002c0062b3a7984 */ /* 0x000f220008004a00 */
[C---:B------:R-:W-:Y:S01]  /*0f70*/  FFMA R5, R64.reuse, R19, R18 ;  /* 0x0000001340057223 */ /* 0x040fe20000000012 */
[-C--:B------:R-:W-:Y:S01]  /*0f80*/  FFMA R17, R11, R65.reuse, R10 ;  /* 0x000000410b117223 */ /* 0x080fe2000000000a */
[----:B------:R-:W-:Y:S01]  /*0f90*/  FFMA R14, R15, R65, R14 ;  /* 0x000000410f0e7223 */ /* 0x000fe2000000000e */
[C---:B------:R-:W-:Y:S01]  /*0fa0*/  FFMA R55, R64.reuse, R11, R9 ;  /* 0x0000000b40377223 */ /* 0x040fe20000000009 */
[C---:B------:R-:W-:Y:S01]  /*0fb0*/  FFMA R15, R64.reuse, R15, R60 ;  /* 0x0000000f400f7223 */ /* 0x040fe2000000003c */
[----:B------:R-:W-:Y:S01]  /*0fc0*/  FFMA R19, R19, R65, R8 ;  /* 0x0000004113137223 */ /* 0x000fe20000000008 */
[----:B------:R-:W-:Y:S01]  /*0fd0*/  LDS.64 R60, [R43.X4+UR6+0x300] ;  /* 0x000300062b3c7984 */ /* 0x000fe20008004a00 */
[----:B------:R-:W-:Y:S01]  /*0fe0*/  FFMA R69, R64, R7, R6 ;  /* 0x0000000740457223 */ /* 0x000fe20000000006 */
[----:B------:R-:W-:-:S02]  /*0ff0*/  FFMA R71, R7, R65, R4 ;  /* 0x0000004107477223 */ /* 0x000fc40000000004 */
[----:B------:R-:W4:Y:S01]  /*1000*/  LDS.128 R8, [R52.X4+UR4+0x30] ;  /* 0x0000300434087984 */ /* 0x000f220008004c00 */
[CC--:B-1----:R-:W-:Y:S01]  /*1010*/  FFMA R4, R24.reuse, R63.reuse, R19 ;  /* 0x0000003f18047223 */ /* 0x0c2fe20000000013 */
[-C--:B------:R-:W-:Y:S01]  /*1020*/  FFMA R24, R24, R62.reuse, R5 ;  /* 0x0000003e18187223 */ /* 0x080fe20000000005 */
[CC--:B------:R-:W-:Y:S01]  /*1030*/  FFMA R7, R20.reuse, R62.reuse, R15 ;  /* 0x0000003e14077223 */ /* 0x0c0fe2000000000f */
[----:B------:R-:W-:Y:S01]  /*1040*/  FFMA R20, R20, R63, R14 ;  /* 0x0000003f14147223 */ /* 0x000fe2000000000e */
[----:B------:R-:W1:Y:S01]  /*1050*/  LDS.64 R64, [R43.X4+UR6+0x340] ;  /* 0x000340062b407984 */ /* 0x000e620008004a00 */
[C---:B------:R-:W-:Y:S02]  /*1060*/  FFMA R75, R66.reuse, R25, R24 ;  /* 0x00000019424b7223 */ /* 0x040fe40000000018 */
[----:B------:R-:W-:Y:S01]  /*1070*/  FFMA R73, R21, R67, R20 ;  /* 0x0000004315497223 */ /* 0x000fe20000000014 */
[----:B------:R-:W1:Y:S01]  /*1080*/  LDS.128 R12, [R52.X4+UR4+0x430] ;  /* 0x00043004340c7984 */ /* 0x000e620008004c00 */
[----:B------:R-:W-:Y:S01]  /*1090*/  FFMA R21, R66, R21, R7 ;  /* 0x0000001542157223 */ /* 0x000fe20000000007 */
[----:B------:R-:W-:Y:S01]  /*10a0*/  FFMA R25, R25, R67, R4 ;  /* 0x0000004319197223 */ /* 0x000fe20000000004 */
[CC--:B--2---:R-:W-:Y:S01]  /*10b0*/  FFMA R24, R32.reuse, R63.reuse, R17 ;  /* 0x0000003f20187223 */ /* 0x0c4fe20000000011 */
[----:B------:R-:W2:Y:S01]  /*10c0*/  LDS.128 R4, [R52.X4+UR4+0x4b0] ;  /* 0x0004b00434047984 */ /* 0x000ea20008004c00 */
[-C--:B------:R-:W-:Y:S01]  /*10d0*/  FFMA R32, R32, R62.reuse, R55 ;  /* 0x0000003e20207223 */ /* 0x080fe20000000037 */
[C---:B---3--:R-:W-:Y:S01]  /*10e0*/  FFMA R69, R28.reuse, R62, R69 ;  /* 0x0000003e1c457223 */ /* 0x048fe20000000045 */
[----:B------:R-:W-:Y:S01]  /*10f0*/  FFMA R20, R28, R63, R71 ;  /* 0x0000003f1c147223 */ /* 0x000fe20000000047 */
[----:B------:R-:W3:Y:S02]  /*1100*/  LDS.128 R16, [R52.X4+UR4+0xb0] ;  /* 0x0000b00434107984 */ /* 0x000ee40008004c00 */
[C---:B------:R-:W-:Y:S01]  /*1110*/  FFMA R69, R66.reuse, R29, R69 ;  /* 0x0000001d42457223 */ /* 0x040fe20000000045 */
[-C--:B------:R-:W-:Y:S01]  /*1120*/  FFMA R29, R29, R67.reuse, R20 ;  /* 0x000000431d1d7223 */ /* 0x080fe20000000014 */
[----:B------:R-:W-:Y:S01]  /*1130*/  FFMA R67, R33, R67, R24 ;  /* 0x0000004321437223 */ /* 0x000fe20000000018 */
[----:B------:R-:W-:Y:S01]  /*1140*/  FFMA R33, R66, R33, R32 ;  /* 0x0000002142217223 */ /* 0x000fe20000000020 */
[----:B------:R-:W3:Y:S01]  /*1150*/  LDS.64 R62, [R43.X4+UR6+0x380] ;  /* 0x000380062b3e7984 */ /* 0x000ee20008004a00 */
[----:B------:R-:W-:Y:S01]  /*1160*/  FFMA R28, R56, R22, R21 ;  /* 0x00000016381c7223 */ /* 0x000fe20000000015 */
[-C--:B------:R-:W-:Y:S01]  /*1170*/  FFMA R20, R30, R57.reuse, R29 ;  /* 0x000000391e147223 */ /* 0x080fe2000000001d */
[----:B------:R-:W-:Y:S01]  /*1180*/  FFMA R33, R56, R34, R33 ;  /* 0x0000002238217223 */ /* 0x000fe20000000021 */
[-C--:B------:R-:W-:Y:S01]  /*1190*/  FFMA R24, R26, R57.reuse, R25 ;  /* 0x000000391a187223 */ /* 0x080fe20000000019 */
[-C--:B------:R-:W-:Y:S01]  /*11a0*/  FFMA R34, R34, R57.reuse, R67 ;  /* 0x0000003922227223 */ /* 0x080fe20000000043 */
[C---:B------:R-:W-:Y:S01]  /*11b0*/  FFMA R30, R56.reuse, R30, R69 ;  /* 0x0000001e381e7223 */ /* 0x040fe20000000045 */
[----:B------:R-:W-:Y:S01]  /*11c0*/  FFMA R26, R56, R26, R75 ;  /* 0x0000001a381a7223 */ /* 0x000fe2000000004b */
[----:B------:R-:W-:Y:S01]  /*11d0*/  FFMA R22, R22, R57, R73 ;  /* 0x0000003916167223 */ /* 0x000fe20000000049 */
[C---:B----4-:R-:W-:Y:S01]  /*11e0*/  FFMA R25, R58.reuse, R23, R28 ;  /* 0x000000173a197223 */ /* 0x050fe2000000001c */
[----:B------:R-:W4:Y:S01]  /*11f0*/  LDS.64 R56, [R43.X4+UR6+0x3c0] ;  /* 0x0003c0062b387984 */ /* 0x000f220008004a00 */
[----:B------:R-:W-:Y:S01]  /*1200*/  FFMA R55, R35, R59, R34 ;  /* 0x0000003b23377223 */ /* 0x000fe20000000022 */
[C---:B------:R-:W-:Y:S01]  /*1210*/  FFMA R69, R58.reuse, R35, R33 ;  /* 0x000000233a457223 */ /* 0x040fe20000000021 */
[C---:B------:R-:W-:Y:S01]  /*1220*/  FFMA R35, R58.reuse, R31, R30 ;  /* 0x0000001f3a237223 */ /* 0x040fe2000000001e */
[-C--:B------:R-:W-:Y:S01]  /*1230*/  FFMA R71, R31, R59.reuse, R20 ;  /* 0x0000003b1f477223 */ /* 0x080fe20000000014 */
[----:B------:R-:W-:Y:S01]  /*1240*/  FFMA R32, R23, R59, R22 ;  /* 0x0000003b17207223 */ /* 0x000fe20000000016 */
[----:B------:R-:W-:Y:S01]  /*1250*/  FFMA R29, R58, R27, R26 ;  /* 0x0000001b3a1d7223 */ /* 0x000fe2000000001a */
[----:B------:R-:W-:Y:S01]  /*1260*/  FFMA R33, R27, R59, R24 ;  /* 0x0000003b1b217223 */ /* 0x000fe20000000018 */
[C---:B------:R-:W-:Y:S01]  /*1270*/  FFMA R31, R8.reuse, R60, R25 ;  /* 0x0000003c081f7223 */ /* 0x040fe20000000019 */
[----:B------:R-:W-:Y:S01]  /*1280*/  LDS.64 R58, [R43.X4+UR6+0x400] ;  /* 0x000400062b3a7984 */ /* 0x000fe20008004a00 */
[----:B------:R-:W-:-:S02]  /*1290*/  FFMA R32, R8, R61, R32 ;  /* 0x0000003d08207223 */ /* 0x000fc40000000020 */
[----:B-1----:R-:W-:Y:S01]  /*12a0*/  FFMA R75, R64, R9, R31 ;  /* 0x00000009404b7223 */ /* 0x002fe2000000001f */
[----:B------:R-:W1:Y:S01]  /*12b0*/  LDS.128 R20, [R52.X4+UR4+0x40] ;  /* 0x0000400434147984 */ /* 0x000e620008004c00 */
[----:B------:R-:W-:Y:S01]  /*12c0*/  FFMA R73, R9, R65, R32 ;  /* 0x0000004109497223 */ /* 0x000fe20000000020 */
[C---:B------:R-:W-:Y:S02]  /*12d0*/  FFMA R8, R12.reuse, R61, R33 ;  /* 0x0000003d0c087223 */ /* 0x040fe40000000021 */
[----:B------:R-:W1:Y:S01]  /*12e0*/  LDS.128 R24, [R52.X4+UR4+0x440] ;  /* 0x0004400434187984 */ /* 0x000e620008004c00 */
[-C--:B------:R-:W-:Y:S01]  /*12f0*/  FFMA R12, R12, R60.reuse, R29 ;  /* 0x0000003c0c0c7223 */ /* 0x080fe2000000001d */
[-C--:B--2---:R-:W-:Y:S02]  /*1300*/  FFMA R9, R4, R60.reuse, R35 ;  /* 0x0000003c04097223 */ /* 0x084fe40000000023 */
[----:B------:R-:W2:Y:S01]  /*1310*/  LDS.64 R66, [R43.X4+UR6+0x440] ;  /* 0x000440062b427984 */ /* 0x000ea20008004a00 */
[----:B------:R-:W-:Y:S01]  /*1320*/  FFMA R77, R64, R13, R12 ;  /* 0x0000000d404d7223 */ /* 0x000fe2000000000c */
[----:B------:R-:W-:Y:S01]  /*1330*/  FFMA R13, R13, R65, R8 ;  /* 0x000000410d0d7223 */ /* 0x000fe20000000008 */
[-C--:B------:R-:W-:Y:S01]  /*1340*/  FFMA R8, R4, R61.reuse, R71 ;  /* 0x0000003d04087223 */ /* 0x080fe20000000047 */
        /* <DEDUP_REMOVED lines=17> */
[C---:B----4-:R-:W-:Y:S01]  /*1460*/  FFMA R5, R56.reuse, R11, R12 ;  /* 0x0000000b38057223 */ /* 0x050fe2000000000c */
[----:B------:R-:W4:Y:S01]  /*1470*/  LDS.64 R62, [R43.X4+UR6+0x4c0] ;  /* 0x0004c0062b3e7984 */ /* 0x000f220008004a00 */
[C---:B------:R-:W-:Y:S01]  /*1480*/  FFMA R13, R56.reuse, R15, R14 ;  /* 0x0000000f380d7223 */ /* 0x040fe2000000000e */
[-C--:B------:R-:W-:Y:S01]  /*1490*/  FFMA R15, R15, R57.reuse, R8 ;  /* 0x000000390f0f7223 */ /* 0x080fe20000000008 */
[----:B------:R-:W-:Y:S01]  /*14a0*/  FFMA R55, R19, R57, R18 ;  /* 0x0000003913377223 */ /* 0x000fe20000000012 */
[C---:B------:R-:W-:Y:S01]  /*14b0*/  FFMA R69, R56.reuse, R19, R17 ;  /* 0x0000001338457223 */ /* 0x040fe20000000011 */
[----:B------:R-:W-:Y:S01]  /*14c0*/  FFMA R16, R11, R57, R10 ;  /* 0x000000390b107223 */ /* 0x000fe2000000000a */
[----:B------:R-:W-:Y:S01]  /*14d0*/  FFMA R17, R56, R7, R6 ;  /* 0x0000000738117223 */ /* 0x000fe20000000006 */
[----:B------:R-:W-:Y:S01]  /*14e0*/  LDS.64 R64, [R43.X4+UR6+0x500] ;  /* 0x000500062b407984 */ /* 0x000fe20008004a00 */
[----:B------:R-:W-:Y:S01]  /*14f0*/  FFMA R19, R7, R57, R4 ;  /* 0x0000003907137223 */ /* 0x000fe20000000004 */
[----:B-1----:R-:W-:-:S02]  /*1500*/  FFMA R71, R20, R58, R5 ;  /* 0x0000003a14477223 */ /* 0x002fc40000000005 */
[----:B------:R-:W1:Y:S01]  /*1510*/  LDS.128 R8, [R52.X4+UR4+0x50] ;  /* 0x0000500434087984 */ /* 0x000e620008004c00 */
[-C--:B------:R-:W-:Y:S01]  /*1520*/  FFMA R16, R20, R59.reuse, R16 ;  /* 0x0000003b14107223 */ /* 0x080fe20000000010 */
[C---:B------:R-:W-:Y:S02]  /*1530*/  FFMA R12, R24.reuse, R59, R15 ;  /* 0x0000003b180c7223 */ /* 0x040fe4000000000f */
[----:B------:R-:W1:Y:S01]  /*1540*/  LDS.128 R4, [R52.X4+UR4+0x450] ;  /* 0x0004500434047984 */ /* 0x000e620008004c00 */
[-C--:B------:R-:W-:Y:S01]  /*1550*/  FFMA R24, R24, R58.reuse, R13 ;  /* 0x0000003a18187223 */ /* 0x080fe2000000000d */
[----:B--2---:R-:W-:Y:S02]  /*1560*/  FFMA R73, R21, R67, R16 ;  /* 0x0000004315497223 */ /* 0x004fe40000000010 */
[----:B------:R-:W2:Y:S01]  /*1570*/  LDS.64 R56, [R43.X4+UR6+0x540] ;  /* 0x000540062b387984 */ /* 0x000ea20008004a00 */
[C---:B------:R-:W-:Y:S01]  /*1580*/  FFMA R75, R66.reuse, R25, R24 ;  /* 0x00000019424b7223 */ /* 0x040fe20000000018 */
[----:B------:R-:W-:Y:S01]  /*1590*/  FFMA R25, R25, R67, R12 ;  /* 0x0000004319197223 */ /* 0x000fe2000000000c */
[----:B------:R-:W-:Y:S01]  /*15a0*/  FFMA R71, R66, R21, R71 ;  /* 0x0000001542477223 */ /* 0x000fe20000000047 */
[----:B------:R-:W2:Y:S01]  /*15b0*/  LDS.128 R12, [R52.X4+UR4+0x4d0] ;  /* 0x0004d004340c7984 */ /* 0x000ea20008004c00 */
[CC--:B------:R-:W-:Y:S01]  /*15c0*/  FFMA R20, R28.reuse, R59.reuse, R19 ;  /* 0x0000003b1c147223 */ /* 0x0c0fe20000000013 */
[-C--:B------:R-:W-:Y:S01]  /*15d0*/  FFMA R21, R28, R58.reuse, R17 ;  /* 0x0000003a1c157223 */ /* 0x080fe20000000011 */
[C---:B---3--:R-:W-:Y:S01]  /*15e0*/  FFMA R24, R32.reuse, R59, R55 ;  /* 0x0000003b20187223 */ /* 0x048fe20000000037 */
[----:B------:R-:W3:Y:S01]  /*15f0*/  LDS.128 R16, [R52.X4+UR4+0xd0] ;  /* 0x0000d00434107984 */ /* 0x000ee20008004c00 */
[----:B------:R-:W-:Y:S01]  /*1600*/  FFMA R32, R32, R58, R69 ;  /* 0x0000003a20207223 */ /* 0x000fe20000000045 */
[C---:B------:R-:W-:Y:S01]  /*1610*/  FFMA R21, R66.reuse, R29, R21 ;  /* 0x0000001d42157223 */ /* 0x040fe20000000015 */
[-C--:B------:R-:W-:Y:S01]  /*1620*/  FFMA R29, R29, R67.reuse, R20 ;  /* 0x000000431d1d7223 */ /* 0x080fe20000000014 */
[----:B------:R-:W-:Y:S01]  /*1630*/  FFMA R67, R33, R67, R24 ;  /* 0x0000004321437223 */ /* 0x000fe20000000018 */
[----:B------:R-:W3:Y:S01]  /*1640*/  LDS.64 R58, [R43.X4+UR6+0x580] ;  /* 0x000580062b3a7984 */ /* 0x000ee20008004a00 */
        /* <DEDUP_REMOVED lines=17> */
[----:B------:R-:W-:Y:S01]  /*1760*/  FFMA R71, R31, R63, R20 ;  /* 0x0000003f1f477223 */ /* 0x000fe20000000014 */
[----:B------:R-:W-:Y:S01]  /*1770*/  LDS.128 R32, [R52.X4+UR4+0x60] ;  /* 0x0000600434207984 */ /* 0x000fe20008004c00 */
[C---:B-1----:R-:W-:Y:S01]  /*1780*/  FFMA R23, R8.reuse, R64, R23 ;  /* 0x0000004008177223 */ /* 0x042fe20000000017 */
[----:B------:R-:W-:-:S02]  /*1790*/  FFMA R22, R8, R65, R22 ;  /* 0x0000004108167223 */ /* 0x000fc40000000016 */
[----:B------:R-:W1:Y:S01]  /*17a0*/  LDS.64 R62, [R43.X4+UR6+0x600] ;  /* 0x000600062b3e7984 */ /* 0x000e620008004a00 */
[C---:B------:R-:W-:Y:S01]  /*17b0*/  FFMA R8, R4.reuse, R65, R27 ;  /* 0x0000004104087223 */ /* 0x040fe2000000001b */
[-C--:B------:R-:W-:Y:S02]  /*17c0*/  FFMA R4, R4, R64.reuse, R21 ;  /* 0x0000004004047223 */ /* 0x080fe40000000015 */
[----:B------:R-:W1:Y:S01]  /*17d0*/  LDS.128 R28, [R52.X4+UR4+0x460] ;  /* 0x00046004341c7984 */ /* 0x000e620008004c00 */
[----:B--2---:R-:W-:Y:S01]  /*17e0*/  FFMA R73, R9, R57, R22 ;  /* 0x0000003909497223 */ /* 0x004fe20000000016 */
[C---:B------:R-:W-:Y:S01]  /*17f0*/  FFMA R9, R56.reuse, R9, R23 ;  /* 0x0000000938097223 */ /* 0x040fe20000000017 */
[----:B------:R-:W-:Y:S01]  /*1800*/  FFMA R75, R56, R5, R4 ;  /* 0x00000005384b7223 */ /* 0x000fe20000000004 */
[----:B------:R-:W2:Y:S01]  /*1810*/  LDS.64 R66, [R43.X4+UR6+0x640] ;  /* 0x000640062b427984 */ /* 0x000ea20008004a00 */
[----:B------:R-:W-:Y:S01]  /*1820*/  FFMA R77, R5, R57, R8 ;  /* 0x00000039054d7223 */ /* 0x000fe20000000008 */
[CC--:B------:R-:W-:Y:S01]  /*1830*/  FFMA R5, R12.reuse, R64.reuse, R25 ;  /* 0x000000400c057223 */ /* 0x0c0fe20000000019 */
[-C--:B------:R-:W-:Y:S01]  /*1840*/  FFMA R4, R12, R65.reuse, R71 ;  /* 0x000000410c047223 */ /* 0x080fe20000000047 */
[----:B------:R-:W2:Y:S01]  /*1850*/  LDS.128 R20, [R52.X4+UR4+0x4e0] ;  /* 0x0004e00434147984 */ /* 0x000ea20008004c00 */
[C---:B---3--:R-:W-:Y:S01]  /*1860*/  FFMA R69, R16.reuse, R64, R69 ;  /* 0x0000004010457223 */ /* 0x048fe20000000045 */
[----:B------:R-:W-:Y:S01]  /*1870*/  FFMA R8, R16, R65, R55 ;  /* 0x0000004110087223 */ /* 0x000fe20000000037 */
[C---:B------:R-:W-:Y:S01]  /*1880*/  FFMA R5, R56.reuse, R13, R5 ;  /* 0x0000000d38057223 */ /* 0x040fe20000000005 */
[----:B------:R-:W3:Y:S01]  /*1890*/  LDS.128 R24, [R52.X4+UR4+0xe0] ;  /* 0x0000e00434187984 */ /* 0x000ee20008004c00 */
[----:B------:R-:W-:Y:S01]  /*18a0*/  FFMA R55, R13, R57, R4 ;  /* 0x000000390d377223 */ /* 0x000fe20000000004 */
[----:B------:R-:W-:Y:S01]  /*18b0*/  FFMA R69, R56, R17, R69 ;  /* 0x0000001138457223 */ /* 0x000fe20000000045 */
[----:B------:R-:W-:Y:S01]  /*18c0*/  FFMA R57, R17, R57, R8 ;  /* 0x0000003911397223 */ /* 0x000fe20000000008 */
[----:B------:R-:W3:Y:S01]  /*18d0*/  LDS.64 R12, [R43.X4+UR6+0x680] ;  /* 0x000680062b0c7984 */ /* 0x000ee20008004a00 */
[-C--:B------:R-:W-:Y:S01]  /*18e0*/  FFMA R68, R6, R59.reuse, R77 ;  /* 0x0000003b06447223 */ /* 0x080fe2000000004d */
[----:B------:R-:W-:Y:S01]  /*18f0*/  FFMA R75, R58, R6, R75 ;  /* 0x000000063a4b7223 */ /* 0x000fe2000000004b */
[-C--:B------:R-:W-:Y:S01]  /*1900*/  FFMA R6, R10, R59.reuse, R73 ;  /* 0x0000003b0a067223 */ /* 0x080fe20000000049 */
[C---:B------:R-:W-:Y:S01]  /*1910*/  FFMA R69, R58.reuse, R18, R69 ;  /* 0x000000123a457223 */ /* 0x040fe20000000045 */
[----:B------:R-:W-:Y:S01]  /*1920*/  FFMA R10, R58, R10, R9 ;  /* 0x0000000a3a0a7223 */ /* 0x000fe20000000009 */
[-C--:B------:R-:W-:Y:S01]  /*1930*/  FFMA R18, R18, R59.reuse, R57 ;  /* 0x0000003b12127223 */ /* 0x080fe20000000039 */
[----:B------:R-:W3:Y:S01]  /*1940*/  LDS.64 R64, [R43.X4+UR6+0x6c0] ;  /* 0x0006c0062b407984 */ /* 0x000ee20008004a00 */
[----:B------:R-:W-:Y:S01]  /*1950*/  FFMA R4, R14, R59, R55 ;  /* 0x0000003b0e047223 */ /* 0x000fe20000000037 */
[----:B------:R-:W-:Y:S01]  /*1960*/  FFMA R14, R58, R14, R5 ;  /* 0x0000000e3a0e7223 */ /* 0x000fe20000000005 */
[----:B----4-:R-:W-:Y:S01]  /*1970*/  FFMA R6, R11, R61, R6 ;  /* 0x0000003d0b067223 */ /* 0x010fe20000000006 */
[C---:B------:R-:W-:Y:S01]  /*1980*/  FFMA R5, R60.reuse, R11, R10 ;  /* 0x0000000b3c057223 */ /* 0x040fe2000000000a */
[----:B------:R-:W-:Y:S01]  /*1990*/  FFMA R55, R19, R61, R18 ;  /* 0x0000003d13377223 */ /* 0x000fe20000000012 */
[C---:B------:R-:W-:Y:S01]  /*19a0*/  FFMA R69, R60.reuse, R19, R69 ;  /* 0x000000133c457223 */ /* 0x040fe20000000045 */
[----:B------:R-:W-:Y:S01]  /*19b0*/  LDS.64 R56, [R43.X4+UR6+0x700] ;  /* 0x000700062b387984 */ /* 0x000fe20008004a00 */
[C---:B------:R-:W-:Y:S01]  /*19c0*/  FFMA R75, R60.reuse, R7, R75 ;  /* 0x000000073c4b7223 */ /* 0x040fe2000000004b */
[----:B------:R-:W-:Y:S01]  /*19d0*/  FFMA R7, R7, R61, R68 ;  /* 0x0000003d07077223 */ /* 0x000fe20000000044 */
[----:B------:R-:W-:Y:S01]  /*19e0*/  FFMA R71, R60, R15, R14 ;  /* 0x0000000f3c477223 */ /* 0x000fe2000000000e */
[----:B------:R-:W4:Y:S01]  /*19f0*/  LDS.128 R8, [R52.X4+UR4+0x70] ;  /* 0x0000700434087984 */ /* 0x000f220008004c00 */
[----:B------:R-:W-:Y:S01]  /*1a00*/  FFMA R15, R15, R61, R4 ;  /* 0x0000003d0f0f7223 */ /* 0x000fe20000000004 */
[CC--:B-1----:R-:W-:Y:S01]  /*1a10*/  FFMA R61, R32.reuse, R62.reuse, R5 ;  /* 0x0000003e203d7223 */ /* 0x0c2fe20000000005 */
[-C--:B------:R-:W-:Y:S01]  /*1a20*/  FFMA R32, R32, R63.reuse, R6 ;  /* 0x0000003f20207223 */ /* 0x080fe20000000006 */
[----:B------:R-:W1:Y:S01]  /*1a30*/  LDS.128 R16, [R52.X4+UR4+0x470] ;  /* 0x0004700434107984 */ /* 0x000e620008004c00 */
[C---:B------:R-:W-:Y:S01]  /*1a40*/  FFMA R14, R28.reuse, R63, R7 ;  /* 0x0000003f1c0e7223 */ /* 0x040fe20000000007 */
[----:B------:R-:W-:-:S02]  /*1a50*/  FFMA R28, R28, R62, R75 ;  /* 0x0000003e1c1c7223 */ /* 0x000fc4000000004b */
[----:B------:R-:W1:Y:S01]  /*1a60*/  LDS.64 R58, [R43.X4+UR6+0x740] ;  /* 0x000740062b3a7984 */ /* 0x000e620008004a00 */
[----:B--2---:R-:W-:Y:S01]  /*1a70*/  FFMA R73, R33, R67, R32 ;  /* 0x0000004321497223 */ /* 0x004fe20000000020 */
[C---:B------:R-:W-:Y:S02]  /*1a80*/  FFMA R61, R66.reuse, R33, R61 ;  /* 0x00000021423d7223 */ /* 0x040fe4000000003d */
[----:B------:R-:W2:Y:S01]  /*1a90*/  LDS.128 R4, [R52.X4+UR4+0x4f0] ;  /* 0x0004f00434047984 */ /* 0x000ea20008004c00 */
[----:B------:R-:W-:Y:S01]  /*1aa0*/  FFMA R33, R66, R29, R28 ;  /* 0x0000001d42217223 */ /* 0x000fe2000000001c */
[----:B------:R-:W-:Y:S01]  /*1ab0*/  FFMA R29, R29, R67, R14 ;  /* 0x000000431d1d7223 */ /* 0x000fe2000000000e */
[CC--:B------:R-:W-:Y:S01]  /*1ac0*/  FFMA R14, R20.reuse, R63.reuse, R15 ;  /* 0x0000003f140e7223 */ /* 0x0c0fe2000000000f */
[-C--:B------:R-:W-:Y:S01]  /*1ad0*/  FFMA R71, R20, R62.reuse, R71 ;  /* 0x0000003e14477223 */ /* 0x080fe20000000047 */
[C---:B---3--:R-:W-:Y:S01]  /*1ae0*/  FFMA R20, R24.reuse, R63, R55 ;  /* 0x0000003f18147223 */ /* 0x048fe20000000037 */
[----:B------:R-:W-:Y:S01]  /*1af0*/  FFMA R24, R24, R62, R69 ;  /* 0x0000003e18187223 */ /* 0x000fe20000000045 */
[----:B------:R-:W-:Y:S01]  /*1b00*/  FFMA R15, R21, R67, R14 ;  /* 0x00000043150f7223 */ /* 0x000fe2000000000e */
[C---:B------:R-:W-:Y:S01]  /*1b10*/  FFMA R71, R66.reuse, R21, R71 ;  /* 0x0000001542477223 */ /* 0x040fe20000000047 */
[----:B------:R-:W-:Y:S01]  /*1b20*/  FFMA R67, R25, R67, R20 ;  /* 0x0000004319437223 */ /* 0x000fe20000000014 */
[----:B------:R-:W-:Y:S01]  /*1b30*/  FFMA R25, R66, R25, R24 ;  /* 0x0000001942197223 */ /* 0x000fe20000000018 */
[-C--:B------:R-:W-:Y:S01]  /*1b40*/  FFMA R14, R22, R13.reuse, R15 ;  /* 0x0000000d160e7223 */ /* 0x080fe2000000000f */
[-C--:B------:R-:W-:Y:S01]  /*1b50*/  FFMA R20, R30, R13.reuse, R29 ;  /* 0x0000000d1e147223 */ /* 0x080fe2000000001d */
[C---:B------:R-:W-:Y:S01]  /*1b60*/  FFMA R22, R12.reuse, R22, R71 ;  /* 0x000000160c167223 */ /* 0x040fe20000000047 */
[C---:B------:R-:W-:Y:S01]  /*1b70*/  FFMA R30, R12.reuse, R30, R33 ;  /* 0x0000001e0c1e7223 */ /* 0x040fe20000000021 */
[----:B------:R-:W-:Y:S01]  /*1b80*/  FFMA R25, R12, R26, R25 ;  /* 0x0000001a0c197223 */ /* 0x000fe20000000019 */
[-C--:B------:R-:W-:Y:S01]  /*1b90*/  FFMA R24, R34, R13.reuse, R73 ;  /* 0x0000000d22187223 */ /* 0x080fe20000000049 */
[----:B------:R-:W-:Y:S01]  /*1ba0*/  FFMA R12, R12, R34, R61 ;  /* 0x000000220c0c7223 */ /* 0x000fe2000000003d */
[----:B------:R-:W-:Y:S01]  /*1bb0*/  FFMA R28, R26, R13, R67 ;  /* 0x0000000d1a1c7223 */ /* 0x000fe20000000043 */
[C---:B------:R-:W-:Y:S01]  /*1bc0*/  FFMA R15, R64.reuse, R31, R30 ;  /* 0x0000001f400f7223 */ /* 0x040fe2000000001e */
[----:B------:R-:W-:Y:S01]  /*1bd0*/  FFMA R13, R35, R65, R24 ;  /* 0x00000041230d7223 */ /* 0x000fe20000000018 */
[C---:B------:R-:W-:Y:S01]  /*1be0*/  FFMA R35, R64.reuse, R35, R12 ;  /* 0x0000002340237223 */ /* 0x040fe2000000000c */
[----:B------:R-:W-:Y:S01]  /*1bf0*/  FFMA R31, R31, R65, R20 ;  /* 0x000000411f1f7223 */ /* 0x000fe20000000014 */
[----:B------:R-:W-:Y:S01]  /*1c00*/  FFMA R21, R64, R23, R22 ;  /* 0x0000001740157223 */ /* 0x000fe20000000016 */
[-C--:B------:R-:W-:Y:S01]  /*1c10*/  FFMA R23, R23, R65.reuse, R14 ;  /* 0x0000004117177223 */ /* 0x080fe2000000000e */
[----:B------:R-:W-:Y:S01]  /*1c20*/  LEA R55, R48, R38, 0xb ;  /* 0x0000002630377211 */ /* 0x000fe200078e58ff */
[----:B------:R-:W-:Y:S01]  /*1c30*/  FFMA R29, R27, R65, R28 ;  /* 0x000000411b1d7223 */ /* 0x000fe2000000001c */
[C---:B----4-:R-:W-:Y:S01]  /*1c40*/  FFMA R12, R8.reuse, R57, R13 ;  /* 0x00000039080c7223 */ /* 0x050fe2000000000d */
[-C--:B------:R-:W-:Y:S01]  /*1c50*/  FFMA R35, R8, R56.reuse, R35 ;  /* 0x0000003808237223 */ /* 0x080fe20000000023 */
[----:B------:R-:W-:Y:S01]  /*1c60*/  FFMA R25, R64, R27, R25 ;  /* 0x0000001b40197223 */ /* 0x000fe20000000019 */
[----:B------:R-:W-:Y:S01]  /*1c70*/  LEA R61, R48, R39, 0xb ;  /* 0x00000027303d7211 */ /* 0x000fe200078e58ff */
[C---:B-1----:R-:W-:Y:S01]  /*1c80*/  FFMA R8, R16.reuse, R57, R31 ;  /* 0x0000003910087223 */ /* 0x042fe2000000001f */
[----:B------:R-:W-:Y:S01]  /*1c90*/  FFMA R16, R16, R56, R15 ;  /* 0x0000003810107223 */ /* 0x000fe2000000000f */
[----:B------:R-:W-:-:S02]  /*1ca0*/  LEA R63, R48, R40, 0xb ;  /* 0x00000028303f7211 */ /* 0x000fc400078e58ff */
[----:B------:R-:W-:Y:S01]  /*1cb0*/  FFMA R33, R17, R59, R8 ;  /* 0x0000003b11217223 */ /* 0x000fe20000000008 */
[----:B------:R-:W-:Y:S01]  /*1cc0*/  FFMA R31, R58, R17, R16 ;  /* 0x000000113a1f7223 */ /* 0x000fe20000000010 */
[----:B------:R-:W-:Y:S01]  /*1cd0*/  MOV R16, R54 ;  /* 0x0000003600107202 */ /* 0x000fe20000000f00 */
[----:B------:R-:W-:Y:S01]  /*1ce0*/  FFMA R27, R9, R59, R12 ;  /* 0x0000003b091b7223 */ /* 0x000fe2000000000c */
[----:B------:R-:W-:Y:S01]  /*1cf0*/  MOV R17, R51 ;  /* 0x0000003300117202 */ /* 0x000fe20000000f00 */
[----:B--2---:R-:W-:Y:S01]  /*1d00*/  FFMA R22, R4, R57, R23 ;  /* 0x0000003904167223 */ /* 0x004fe20000000017 */
[----:B------:R-:W-:Y:S01]  /*1d10*/  FFMA R35, R58, R9, R35 ;  /* 0x000000093a237223 */ /* 0x000fe20000000023 */
[----:B------:R-:W-:Y:S01]  /*1d20*/  FFMA R23, R4, R56, R21 ;  /* 0x0000003804177223 */ /* 0x000fe20000000015 */
[----:B------:R-:W1:Y:S01]  /*1d30*/  LDS.128 R12, [R52.X4+UR4+0xf0] ;  /* 0x0000f004340c7984 */ /* 0x000e620008004c00 */
[----:B------:R-:W-:Y:S01]  /*1d40*/  IADD3 R54, P1, R16, 0x80, RZ ;  /* 0x0000008010367810 */ /* 0x000fe20007f3e0ff */
[----:B------:R-:W-:Y:S01]  /*1d50*/  USHF.L.U32 UR4, UR5, 0xb, URZ ;  /* 0x0000000b05047899 */ /* 0x000fe2000800063f */
[----:B------:R-:W-:Y:S01]  /*1d60*/  LEA R65, R48, R41, 0xb ;  /* 0x0000002930417211 */ /* 0x000fe200078e58ff */
[----:B------:R-:W2:Y:S01]  /*1d70*/  LDS.64 R20, [R43.X4+UR6+0x780] ;  /* 0x000780062b147984 */ /* 0x000ea20008004a00 */
[----:B------:R-:W-:Y:S01]  /*1d80*/  IADD3.X R51, RZ, R17, RZ, P1, !PT ;  /* 0x00000011ff337210 */ /* 0x000fe20000ffe4ff */
[----:B------:R-:W-:Y:S01]  /*1d90*/  FFMA R23, R58, R5, R23 ;  /* 0x000000053a177223 */ /* 0x000fe20000000017 */
[----:B------:R-:W-:Y:S01]  /*1da0*/  PLOP3.LUT P1, PT, PT, PT, UP0, 0x80, 0x0 ;  /* 0x000000000000781c */ /* 0x000fe20003f2f008 */
[----:B------:R-:W3:Y:S01]  /*1db0*/  LDS.64 R8, [R43.X4+UR6+0x7c0] ;  /* 0x0007c0062b087984 */ /* 0x000ee20008004a00 */
[----:B------:R-:W-:-:S02]  /*1dc0*/  UPLOP3.LUT UP0, UPT, UPT, UPT, UPT, 0x40, 0x0 ;  /* 0x000000000000789c */ /* 0x000fc40003f0e870 */
[----:B------:R-:W-:Y:S01]  /*1dd0*/  UIADD3 UR6, UR4, 0x1800, URZ ;  /* 0x0000180004067890 */ /* 0x000fe2000fffe03f */
[----:B------:R-:W-:Y:S06]  /*1de0*/  BAR.SYNC 0x0 ;  /* 0x0000000000007b1d */ /* 0x000fec0000000000 */
[----:B------:R-:W-:Y:S01]  /*1df0*/  @!PT LDS RZ, [RZ] ;  /* 0x00000000fffff984 */ /* 0x000fe20000000800 */
[----:B------:R-:W-:Y:S01]  /*1e00*/  @!PT LDS RZ, [RZ] ;  /* 0x00000000fffff984 */ /* 0x000fe20000000800 */
[----:B------:R-:W-:Y:S01]  /*1e10*/  @!PT LDS RZ, [RZ] ;  /* 0x00000000fffff984 */ /* 0x000fe20000000800 */
[----:B------:R4:W-:Y:S04]  /*1e20*/  LDGSTS.E.64 [R55], [R16.64], !PT ;  /* 0x0000000010377fae */ /* 0x0009e8000f921a48 */
[----:B------:R4:W-:Y:S04]  /*1e30*/  LDGSTS.E.64 [R55+0x100], [R16.64], !PT ;  /* 0x0010000010377fae */ /* 0x0009e8000f921a48 */
[----:B------:R4:W-:Y:S04]  /*1e40*/  LDGSTS.E.64 [R55+0x200], [R16.64], !PT ;  /* 0x0020000010377fae */ /* 0x0009e8000f921a48 */
[----:B------:R4:W-:Y:S04]  /*1e50*/  LDGSTS.E.64 [R55+0x300], [R16.64], !PT ;  /* 0x0030000010377fae */ /* 0x0009e8000f921a48 */
[----:B------:R4:W-:Y:S04]  /*1e60*/  LDGSTS.E.64 [R55+0x400], [R16.64], !PT ;  /* 0x0040000010377fae */ /* 0x0009e8000f921a48 */
[----:B------:R4:W-:Y:S01]  /*1e70*/  LDGSTS.E.64 [R55+0x500], [R16.64], !PT ;  /* 0x0050000010377fae */ /* 0x0009e2000f921a48 */
[C---:B-1----:R-:W-:Y:S01]  /*1e80*/  FFMA R4, R12.reuse, R57, R29 ;  /* 0x000000390c047223 */ /* 0x042fe2000000001d */
[----:B------:R-:W-:-:S02]  /*1e90*/  FFMA R12, R12, R56, R25 ;  /* 0x000000380c0c7223 */ /* 0x000fc40000000019 */
[----:B------:R4:W-:Y:S01]  /*1ea0*/  LDGSTS.E.64 [R55+0x600], [R16.64], !PT ;  /* 0x0060000010377fae */ /* 0x0009e2000f921a48 */
[-C--:B------:R-:W-:Y:S01]  /*1eb0*/  FFMA R25, R5, R59.reuse, R22 ;  /* 0x0000003b05197223 */ /* 0x080fe20000000016 */
[----:B------:R-:W-:Y:S01]  /*1ec0*/  FFMA R59, R13, R59, R4 ;  /* 0x0000003b0d3b7223 */ /* 0x000fe20000000004 */
[----:B------:R-:W-:Y:S01]  /*1ed0*/  FFMA R13, R58, R13, R12 ;  /* 0x0000000d3a0d7223 */ /* 0x000fe2000000000c */
[----:B------:R4:W-:Y:S01]  /*1ee0*/  LDGSTS.E.64 [R55+0x700], [R16.64], !PT ;  /* 0x0070000010377fae */ /* 0x0009e2000f921a48 */
[-C--:B--2---:R-:W-:Y:S01]  /*1ef0*/  FFMA R12, R6, R21.reuse, R25 ;  /* 0x00000015060c7223 */ /* 0x084fe20000000019 */
[-C--:B------:R-:W-:Y:S01]  /*1f00*/  FFMA R22, R18, R21.reuse, R33 ;  /* 0x0000001512167223 */ /* 0x080fe20000000021 */
[C---:B------:R-:W-:Y:S01]  /*1f10*/  FFMA R13, R20.reuse, R14, R13 ;  /* 0x0000000e140d7223 */ /* 0x040fe2000000000d */
[----:B------:R-:W0:Y:S01]  /*1f20*/  LDGDEPBAR ;  /* 0x00000000000079af */ /* 0x000e220000000000 */
[----:B------:R-:W-:Y:S01]  /*1f30*/  FFMA R31, R20, R18, R31 ;  /* 0x00000012141f7223 */ /* 0x000fe2000000001f */
[----:B------:R-:W-:Y:S01]  /*1f40*/  FFMA R14, R14, R21, R59 ;  /* 0x000000150e0e7223 */ /* 0x000fe2000000003b */
[----:B------:R-:W-:Y:S01]  /*1f50*/  FFMA R6, R20, R6, R23 ;  /* 0x0000000614067223 */ /* 0x000fe20000000017 */
[C---:B---3--:R-:W-:Y:S01]  /*1f60*/  FFMA R60, R8.reuse, R15, R13 ;  /* 0x0000000f083c7223 */ /* 0x048fe2000000000d */
[----:B------:R-:W-:Y:S01]  /*1f70*/  FFMA R4, R8, R19, R31 ;  /* 0x0000001308047223 */ /* 0x000fe2000000001f */
[----:B------:R-:W-:Y:S01]  /*1f80*/  FFMA R5, R19, R9, R22 ;  /* 0x0000000913057223 */ /* 0x000fe20000000016 */
[----:B----4-:R-:W-:-:S02]  /*1f90*/  MOV R16, R46 ;  /* 0x0000002e00107202 */ /* 0x010fc40000000f00 */
[----:B------:R-:W-:Y:S02]  /*1fa0*/  MOV R17, R49 ;  /* 0x0000003100117202 */ /* 0x000fe40000000f00 */
[----:B------:R-:W-:-:S03]  /*1fb0*/  IADD3 R46, P5, R46, 0x800, RZ ;  /* 0x000008002e2e7810 */ /* 0x000fc60007fbe0ff */
[----:B------:R1:W-:Y:S01]  /*1fc0*/  LDGSTS.E.BYPASS.128 [R61+0x1800], [R16.64], !PT ;  /* 0x01800000103d7fae */ /* 0x0003e2000f901c48 */
[----:B------:R-:W-:Y:S02]  /*1fd0*/  IADD3.X R49, RZ, R49, RZ, P5, !PT ;  /* 0x00000031ff317210 */ /* 0x000fe40002ffe4ff */
[----:B-1----:R-:W-:Y:S02]  /*1fe0*/  MOV R16, R44 ;  /* 0x0000002c00107202 */ /* 0x002fe40000000f00 */
        /* <DEDUP_REMOVED lines=13> */
[----:B------:R-:W-:-:S03]  /*20c0*/  IADD3.X R53, RZ, R53, RZ, P2, !PT ;  /* 0x00000035ff357210 */ /* 0x000fc600017fe4ff */
[----:B------:R-:W0:Y:S01]  /*20d0*/  LDGDEPBAR ;  /* 0x00000000000079af */ /* 0x000e220000000000 */
[----:B-1----:R-:W-:Y:S01]  /*20e0*/  FFMA R16, R20, R10, R35 ;  /* 0x0000000a14107223 */ /* 0x002fe20000000023 */
[----:B------:R-:W-:Y:S01]  /*20f0*/  FFMA R10, R10, R21, R27 ;  /* 0x000000150a0a7223 */ /* 0x000fe2000000001b */
[----:B------:R-:W-:Y:S02]  /*2100*/  FFMA R61, R15, R9, R14 ;  /* 0x000000090f3d7223 */ /* 0x000fe4000000000e */
[C---:B------:R-:W-:Y:S01]  /*2110*/  FFMA R16, R8.reuse, R11, R16 ;  /* 0x0000000b08107223 */ /* 0x040fe20000000010 */
[----:B------:R-:W-:Y:S01]  /*2120*/  FFMA R17, R11, R9, R10 ;  /* 0x000000090b117223 */ /* 0x000fe2000000000a */
[----:B------:R-:W-:Y:S01]  /*2130*/  FFMA R8, R8, R7, R6 ;  /* 0x0000000708087223 */ /* 0x000fe20000000006 */
[----:B------:R-:W-:Y:S01]  /*2140*/  FFMA R9, R7, R9, R12 ;  /* 0x0000000907097223 */ /* 0x000fe2000000000c */
[----:B------:R-:W-:-:S04]  /*2150*/  DEPBAR.LE SB0, 0x4 ;  /* 0x000081000000791a */ /* 0x000fc80000000000 */
[----:B------:R-:W-:Y:S06]  /*2160*/  BAR.SYNC 0x0 ;  /* 0x0000000000007b1d */ /* 0x000fec0000000000 */
[----:B------:R-:W-:Y:S01]  /*2170*/  @!P1 CALL.REL.NOINC `(.L_x_0) ;  /* 0x0000001000009944 */ /* 0x000fe20003c00000 */
[----:B------:R-:W-:Y:S05]  /*2180*/  BRA `(.L_x_1) ;  /* 0xffffe88000007947 */ /* 0x000fea000383ffff */
.L_x_0:
[----:B------:R-:W-:Y:S01]  /*2190*/  SHF.R.S32.HI R7, RZ, 0x1f, R0 ;  /* 0x0000001fff077819 */ /* 0x000fe20000011400 */
[----:B------:R-:W-:-:S04]  /*21a0*/  DEPBAR.LE SB0, 0x0 ;  /* 0x000080000000791a */ /* 0x000fc80000000000 */
[-C--:B------:R-:W-:Y:S02]  /*21b0*/  LEA.HI R7, R7, R0.reuse, RZ, 0x3 ;  /* 0x0000000007077211 */ /* 0x080fe400078f18ff */
[----:B------:R-:W-:Y:S02]  /*21c0*/  IADD3 R6, RZ, -R3, RZ ;  /* 0x80000003ff067210 */ /* 0x000fe40007ffe0ff */
[----:B------:R-:W-:Y:S02]  /*21d0*/  LOP3.LUT R11, R7, 0xfffffff8, RZ, 0xc0, !PT ;  /* 0xfffffff8070b7812 */ /* 0x000fe400078ec0ff */
[----:B------:R-:W-:Y:S02]  /*21e0*/  IABS R3, R0 ;  /* 0x0000000000037213 */ /* 0x000fe40000000000 */
[----:B------:R-:W-:Y:S01]  /*21f0*/  IADD3 R2, -R11, 0x1, RZ ;  /* 0x000000010b027810 */ /* 0x000fe20007ffe1ff */
[----:B------:R-:W-:Y:S06]  /*2200*/  BAR.SYNC 0x0 ;  /* 0x0000000000007b1d */ /* 0x000fec0000000000 */
[----:B------:R-:W-:-:S02]  /*2210*/  IMNMX R10, R2, 0x8, PT ;  /* 0x00000008020a7817 */ /* 0x000fc40003800200 */
[----:B------:R-:W-:Y:S02]  /*2220*/  ISETP.GE.AND P2, PT, R0, RZ, PT ;  /* 0x000000ff0000720c */ /* 0x000fe40003f46270 */
[-C--:B------:R-:W-:Y:S02]  /*2230*/  IABS R13, R10.reuse ;  /* 0x0000000a000d7213 */ /* 0x080fe40000000000 */
[----:B------:R-:W-:Y:S02]  /*2240*/  IABS R14, R10 ;  /* 0x0000000a000e7213 */ /* 0x000fe40000000000 */
[----:B------:R-:W1:Y:S01]  /*2250*/  I2F.RP R2, R13 ;  /* 0x0000000d00027306 */ /* 0x000e620000209400 */
[----:B------:R-:W-:Y:S01]  /*2260*/  IMAD R15, R6, R13, RZ ;  /* 0x0000000d060f7224 */ /* 0x000fe200078e02ff */
[----:B------:R-:W-:-:S06]  /*2270*/  MOV R6, RZ ;  /* 0x000000ff00067202 */ /* 0x000fcc0000000f00 */
[----:B-1----:R-:W1:Y:S02]  /*2280*/  MUFU.RCP R2, R2 ;  /* 0x0000000200027308 */ /* 0x002e640000001000 */
[----:B-1----:R-:W-:-:S06]  /*2290*/  IADD3 R7, R2, 0xffffffe, RZ ;  /* 0x0ffffffe02077810 */ /* 0x002fcc0007ffe0ff */
[----:B------:R-:W1:Y:S02]  /*22a0*/  F2I.FTZ.U32.TRUNC.NTZ R7, R7 ;  /* 0x0000000700077305 */ /* 0x000e64000021f000 */
[----:B-1----:R-:W-:Y:S01]  /*22b0*/  IMAD.HI.U32 R12, R7, R15, R6 ;  /* 0x0000000f070c7227 */ /* 0x002fe200078e0006 */
[----:B------:R-:W-:-:S05]  /*22c0*/  IADD3 R6, RZ, -R14, RZ ;  /* 0x8000000eff067210 */ /* 0x000fca0007ffe0ff */
[----:B------:R-:W-:-:S04]  /*22d0*/  IMAD.HI.U32 R2, R12, R3, RZ ;  /* 0x000000030c027227 */ /* 0x000fc800078e00ff */
[----:B------:R-:W-:Y:S02]  /*22e0*/  IMAD R2, R2, R6, R3 ;  /* 0x0000000602027224 */ /* 0x000fe400078e0203 */
[----:B------:R-:W1:Y:S03]  /*22f0*/  S2R R3, SR_TID.X ;  /* 0x0000000000037919 */ /* 0x000e660000002100 */
[----:B------:R-:W-:-:S13]  /*2300*/  ISETP.GT.U32.AND P1, PT, R13, R2, PT ;  /* 0x000000020d00720c */ /* 0x000fda0003f24070 */
[----:B------:R-:W-:-:S04]  /*2310*/  @!P1 IADD3 R2, R2, -R13, RZ ;  /* 0x8000000d02029210 */ /* 0x000fc80007ffe0ff */
[----:B------:R-:W-:Y:S02]  /*2320*/  ISETP.GT.U32.AND P1, PT, R13, R2, PT ;  /* 0x000000020d00720c */ /* 0x000fe40003f24070 */
[--C-:B-1----:R-:W-:Y:S02]  /*2330*/  SHF.R.U32.HI R6, RZ, 0x2, R3.reuse ;  /* 0x00000002ff067819 */ /* 0x102fe40000011603 */
[----:B------:R-:W-:Y:S02]  /*2340*/  SHF.R.U32.HI R19, RZ, 0x2, R3 ;  /* 0x00000002ff137819 */ /* 0x000fe40000011603 */
[----:B------:R-:W-:Y:S02]  /*2350*/  SHF.L.U32 R3, R3, 0x2, RZ ;  /* 0x0000000203037819 */ /* 0x000fe400000006ff */
[----:B------:R-:W-:Y:S02]  /*2360*/  LOP3.LUT R6, R6, 0x6, RZ, 0xc0, !PT ;  /* 0x0000000606067812 */ /* 0x000fe400078ec0ff */
[----:B------:R-:W-:-:S02]  /*2370*/  SGXT.U32 R19, R19, 0x3 ;  /* 0x000000031313781a */ /* 0x000fc40000000000 */
[----:B------:R-:W-:Y:S01]  /*2380*/  LOP3.LUT R0, R3, 0xc, RZ, 0xc0, !PT ;  /* 0x0000000c03007812 */ /* 0x000fe200078ec0ff */
[----:B------:R-:W-:Y:S01]  /*2390*/  IMAD R6, R6, 0x14, R43 ;  /* 0x0000001406067824 */ /* 0x000fe200078e022b */
[----:B------:R-:W-:Y:S02]  /*23a0*/  @!P1 IADD3 R2, R2, -R13, RZ ;  /* 0x8000000d02029210 */ /* 0x000fe40007ffe0ff */
[----:B------:R-:W-:Y:S01]  /*23b0*/  LOP3.LUT R3, RZ, R10, RZ, 0x33, !PT ;  /* 0x0000000aff037212 */ /* 0x000fe200078e33ff */
[----:B------:R-:W-:Y:S01]  /*23c0*/  IMAD R7, R19, 0x14, R0 ;  /* 0x0000001413077824 */ /* 0x000fe200078e0200 */
[----:B------:R-:W-:Y:S01]  /*23d0*/  STS.64 [R6.X4], R16 ;  /* 0x0000001006007388 */ /* 0x000fe20000004a00 */
[----:B------:R-:W-:-:S03]  /*23e0*/  @!P2 IADD3 R2, -R2, RZ, RZ ;  /* 0x000000ff0202a210 */ /* 0x000fc60007ffe1ff */
[----:B------:R-:W-:Y:S01]  /*23f0*/  STS.64 [R6.X4+0x50], R60 ;  /* 0x0000503c06007388 */ /* 0x000fe20000004a00 */
[----:B------:R-:W-:-:S03]  /*2400*/  SEL R2, R3, R2, !P0 ;  /* 0x0000000203027207 */ /* 0x000fc60004000000 */
[----:B------:R-:W-:Y:S06]  /*2410*/  BAR.SYNC 0x0 ;  /* 0x0000000000007b1d */ /* 0x000fec0000000000 */
[----:B------:R-:W1:Y:S01]  /*2420*/  LDS.128 R12, [R7.X4] ;  /* 0x00000000070c7984 */ /* 0x000e620000004c00 */
[----:B------:R-:W-:-:S03]  /*2430*/  IADD3 R2, R11, R2, RZ ;  /* 0x000000020b027210 */ /* 0x000fc60007ffe0ff */
[----:B------:R-:W-:Y:S06]  /*2440*/  BAR.SYNC 0x0 ;  /* 0x0000000000007b1d */ /* 0x000fec0000000000 */
[----:B------:R-:W-:Y:S01]  /*2450*/  SHF.L.U32 R2, R2, 0x4, RZ ;  /* 0x0000000402027819 */ /* 0x000fe200000006ff */
[----:B------:R-:W-:Y:S01]  /*2460*/  STS.64 [R6.X4], R4 ;  /* 0x0000000406007388 */ /* 0x000fe20000004a00 */
[----:B------:R-:W-:Y:S02]  /*2470*/  ISETP.GE.AND P0, PT, R37, 0x10, PT ;  /* 0x000000102500780c */ /* 0x000fe40003f06270 */
[C---:B------:R-:W-:Y:S01]  /*2480*/  LOP3.LUT R0, R2.reuse, R19, RZ, 0xfc, !PT ;  /* 0x0000001302007212 */ /* 0x040fe200078efcff */
[----:B------:R-:W-:Y:S01]  /*2490*/  STS.64 [R6.X4+0x50], R8 ;  /* 0x0000500806007388 */ /* 0x000fe20000004a00 */
[----:B------:R-:W-:-:S03]  /*24a0*/  LOP3.LUT R2, R2, 0x8, R19, 0xfe, !PT ;  /* 0x0000000802027812 */ /* 0x000fc600078efe13 */
[----:B------:R-:W-:Y:S06]  /*24b0*/  BAR.SYNC 0x0 ;  /* 0x0000000000007b1d */ /* 0x000fec0000000000 */
[----:B------:R-:W-:Y:S02]  /*24c0*/  ISETP.LT.AND P1, PT, R0, 0x1, !P0 ;  /* 0x000000010000780c */ /* 0x000fe40004721270 */
[----:B------:R-:W-:Y:S02]  /*24d0*/  ISETP.LT.AND P0, PT, R2, 0x1, !P0 ;  /* 0x000000010200780c */ /* 0x000fe40004701270 */
[----:B------:R-:W-:-:S02]  /*24e0*/  LEA R3, R36, R37, 0x4 ;  /* 0x0000002524037211 */ /* 0x000fc400078e20ff */
[----:B------:R-:W-:-:S05]  /*24f0*/  MOV R2, 0x4 ;  /* 0x0000000400027802 */ /* 0x000fca0000000f00 */
[----:B------:R-:W-:-:S05]  /*2500*/  IMAD.WIDE R2, R3, R2, c[0x0][0x170] ;  /* 0x00005c0003027625 */ /* 0x000fca00078e0202 */
[----:B-1----:R1:W-:Y:S01]  /*2510*/  @P1 STG.E.128 [R2.64], R12 ;  /* 0x0000000c02001986 */ /* 0x0023e2000c101d08 */
[----:B------:R-:W-:Y:S05]  /*2520*/  @!P0 EXIT ;  /* 0x000000000000894d */ /* 0x000fea0003800000 */
[----:B------:R-:W2:Y:S04]  /*2530*/  LDS.128 R4, [R7.X4] ;  /* 0x0000000007047984 */ /* 0x000ea80000004c00 */
[----:B--2---:R-:W-:Y:S01]  /*2540*/  STG.E.128 [R2.64], R4 ;  /* 0x0000000402007986 */ /* 0x004fe2000c101d08 */
[----:B------:R-:W-:Y:S05]  /*2550*/  EXIT ;  /* 0x000000000000794d */ /* 0x000fea0003800000 */
.L_x_2:
[----:B------:R-:W-:-:S00]  /*2560*/  BRA `(.L_x_2) ;  /* 0xfffffff000007947 */ /* 0x000fc0000383ffff */
[----:B------:R-:W-:-:S00]  /*2570*/  NOP ;  /* 0x0000000000007918 */ /* 0x000fc00000000000 */
        /* <DEDUP_REMOVED lines=8> */
.L_x_3:


//--------------------- .nv.shared.triton_bmm     --------------------------
	.section	.nv.shared.triton_bmm,"aw",@nobits
	.align	16
